	.target	sm_90a

	.elftype	@"ET_EXEC"


//--------------------- .note.nv.tkinfo           --------------------------
	.section	.note.nv.tkinfo,"",@"SHT_NOTE"
	.sectionflags	@"SHF_NOTE_NV_TKINFO"
	.tkinfo
        /*0018*/ 	.word	0x00000002
        /*0030*/ 	.string	""
        /*0030*/ 	.string	"ptxas"
        /*0030*/ 	.string	"Cuda compilation tools, release 13.0, V13.0.88"
        /*0030*/ 	.string	"Build cuda_13.0.r13.0/compiler.36424714_0"
        /*0030*/ 	.string	"-arch sm_90a -m 64 "



//--------------------- .note.nv.cuinfo           --------------------------
	.section	.note.nv.cuinfo,"",@"SHT_NOTE"
	.sectionflags	@"SHF_NOTE_NV_CUINFO"
        /*0018*/ 	.short	0x0002
        /*001a*/ 	.short	0x005a
        /*001c*/ 	.short	0x0082
	.zero		2


//--------------------- .nv.info                  --------------------------
	.section	.nv.info,"",@"SHT_CUDA_INFO"
	.align	4


	//----- nvinfo : EIATTR_REGCOUNT
	.align		4
        /*0000*/ 	.byte	0x04, 0x2f
        /*0002*/ 	.short	(.L_15 - .L_14)
	.align		4
.L_14:
        /*0004*/ 	.word	index@(_ZN7cutlass13device_kernelINS_4gemm6kernel13GemmUniversalIN4cute5tupleIJiiiiEEENS1_10collective13CollectiveMmaINS1_34MainloopSm90TmaGmmaWarpSpecializedILi28ENS5_IJNS4_1CILi2EEENSA_ILi1EEESC_EEENS1_35KernelTmaWarpSpecializedCooperativeEEENS5_IJNSA_ILi128EEESG_NSA_ILi16EEEEEENS_6half_tENS5_IJlSC_lEEESJ_SK_NS4_8TiledMMAINS4_8MMA_AtomIJNS4_4SM904GMMA26MMA_64x128x16_F32F16F16_SSILNSO_5MajorE0ELSQ_0ELNSO_7ScaleInE1ELSR_1EEEEEENS4_6LayoutISD_NS5_IJSC_NSA_ILi0EEESV_EEEEENS5_IJNS4_10UnderscoreESY_SY_EEEEENS4_13SM90_TMA_LOADENS4_14ComposedLayoutINS4_7SwizzleILi1ELi4ELi3EEENS4_18smem_ptr_flag_bitsILi16EEENSU_INS5_IJNSA_ILi8EEESH_EEENS5_IJSH_SC_EEEEEEEvNS4_8identityENS4_23SM90_TMA_LOAD_MULTICASTES1B_vS1C_EENS_8epilogue10collective6detail29Sm90TmaWarpSpecializedAdapterINS1G_15DefaultEpilogueISJ_SK_SK_NS1F_6thread17LinearCombinationISJ_Li1EffLNS1K_9ScaleType4KindE0ELNS_15FloatRoundStyleE2ESJ_EENS1_15EpilogueDefaultEEEEEvvEEEEvNT_6ParamsE)
        /*0008*/ 	.word	0x000000a8


	//----- nvinfo : EIATTR_FRAME_SIZE
	.align		4
.L_15:
        /*000c*/ 	.byte	0x04, 0x11
        /*000e*/ 	.short	(.L_17 - .L_16)
	.align		4
.L_16:
        /*0010*/ 	.word	index@(_ZN7cutlass13device_kernelINS_4gemm6kernel13GemmUniversalIN4cute5tupleIJiiiiEEENS1_10collective13CollectiveMmaINS1_34MainloopSm90TmaGmmaWarpSpecializedILi28ENS5_IJNS4_1CILi2EEENSA_ILi1EEESC_EEENS1_35KernelTmaWarpSpecializedCooperativeEEENS5_IJNSA_ILi128EEESG_NSA_ILi16EEEEEENS_6half_tENS5_IJlSC_lEEESJ_SK_NS4_8TiledMMAINS4_8MMA_AtomIJNS4_4SM904GMMA26MMA_64x128x16_F32F16F16_SSILNSO_5MajorE0ELSQ_0ELNSO_7ScaleInE1ELSR_1EEEEEENS4_6LayoutISD_NS5_IJSC_NSA_ILi0EEESV_EEEEENS5_IJNS4_10UnderscoreESY_SY_EEEEENS4_13SM90_TMA_LOADENS4_14ComposedLayoutINS4_7SwizzleILi1ELi4ELi3EEENS4_18smem_ptr_flag_bitsILi16EEENSU_INS5_IJNSA_ILi8EEESH_EEENS5_IJSH_SC_EEEEEEEvNS4_8identityENS4_23SM90_TMA_LOAD_MULTICASTES1B_vS1C_EENS_8epilogue10collective6detail29Sm90TmaWarpSpecializedAdapterINS1G_15DefaultEpilogueISJ_SK_SK_NS1F_6thread17LinearCombinationISJ_Li1EffLNS1K_9ScaleType4KindE0ELNS_15FloatRoundStyleE2ESJ_EENS1_15EpilogueDefaultEEEEEvvEEEEvNT_6ParamsE)
        /*0014*/ 	.word	0x00000000


	//----- nvinfo : EIATTR_MIN_STACK_SIZE
	.align		4
.L_17:
        /*0018*/ 	.byte	0x04, 0x12
        /*001a*/ 	.short	(.L_19 - .L_18)
	.align		4
.L_18:
        /*001c*/ 	.word	index@(_ZN7cutlass13device_kernelINS_4gemm6kernel13GemmUniversalIN4cute5tupleIJiiiiEEENS1_10collective13CollectiveMmaINS1_34MainloopSm90TmaGmmaWarpSpecializedILi28ENS5_IJNS4_1CILi2EEENSA_ILi1EEESC_EEENS1_35KernelTmaWarpSpecializedCooperativeEEENS5_IJNSA_ILi128EEESG_NSA_ILi16EEEEEENS_6half_tENS5_IJlSC_lEEESJ_SK_NS4_8TiledMMAINS4_8MMA_AtomIJNS4_4SM904GMMA26MMA_64x128x16_F32F16F16_SSILNSO_5MajorE0ELSQ_0ELNSO_7ScaleInE1ELSR_1EEEEEENS4_6LayoutISD_NS5_IJSC_NSA_ILi0EEESV_EEEEENS5_IJNS4_10UnderscoreESY_SY_EEEEENS4_13SM90_TMA_LOADENS4_14ComposedLayoutINS4_7SwizzleILi1ELi4ELi3EEENS4_18smem_ptr_flag_bitsILi16EEENSU_INS5_IJNSA_ILi8EEESH_EEENS5_IJSH_SC_EEEEEEEvNS4_8identityENS4_23SM90_TMA_LOAD_MULTICASTES1B_vS1C_EENS_8epilogue10collective6detail29Sm90TmaWarpSpecializedAdapterINS1G_15DefaultEpilogueISJ_SK_SK_NS1F_6thread17LinearCombinationISJ_Li1EffLNS1K_9ScaleType4KindE0ELNS_15FloatRoundStyleE2ESJ_EENS1_15EpilogueDefaultEEEEEvvEEEEvNT_6ParamsE)
        /*0020*/ 	.word	0x00000000
.L_19:


//--------------------- .nv.compat                --------------------------
	.section	.nv.compat,"",@"SHT_CUDA_COMPAT_INFO"
	.align	4
        /*0000*/ 	.byte	0x02, 0x09, 0x01, 0x00, 0x02, 0x02, 0x04, 0x00, 0x02, 0x05, 0x05, 0x00, 0x03, 0x07, 0x01, 0x01
        /*0010*/ 	.byte	0x02, 0x03, 0x01, 0x00, 0x02, 0x06, 0x01, 0x00, 0x04, 0x0b, 0x08, 0x00, 0x00, 0x00, 0x00, 0x00
        /*0020*/ 	.byte	0x00, 0x00, 0x00, 0x00


//--------------------- .nv.info._ZN7cutlass13device_kernelINS_4gemm6kernel13GemmUniversalIN4cute5tupleIJiiiiEEENS1_10collective13CollectiveMmaINS1_34MainloopSm90TmaGmmaWarpSpecializedILi28ENS5_IJNS4_1CILi2EEENSA_ILi1EEESC_EEENS1_35KernelTmaWarpSpecializedCooperativeEEENS5_IJNSA_ILi128EEESG_NSA_ILi16EEEEEENS_6half_tENS5_IJlSC_lEEESJ_SK_NS4_8TiledMMAINS4_8MMA_AtomIJNS4_4SM904GMMA26MMA_64x128x16_F32F16F16_SSILNSO_5MajorE0ELSQ_0ELNSO_7ScaleInE1ELSR_1EEEEEENS4_6LayoutISD_NS5_IJSC_NSA_ILi0EEESV_EEEEENS5_IJNS4_10UnderscoreESY_SY_EEEEENS4_13SM90_TMA_LOADENS4_14ComposedLayoutINS4_7SwizzleILi1ELi4ELi3EEENS4_18smem_ptr_flag_bitsILi16EEENSU_INS5_IJNSA_ILi8EEESH_EEENS5_IJSH_SC_EEEEEEEvNS4_8identityENS4_23SM90_TMA_LOAD_MULTICASTES1B_vS1C_EENS_8epilogue10collective6detail29Sm90TmaWarpSpecializedAdapterINS1G_15DefaultEpilogueISJ_SK_SK_NS1F_6thread17LinearCombinationISJ_Li1EffLNS1K_9ScaleType4KindE0ELNS_15FloatRoundStyleE2ESJ_EENS1_15EpilogueDefaultEEEEEvvEEEEvNT_6ParamsE --------------------------
	.section	.nv.info._ZN7cutlass13device_kernelINS_4gemm6kernel13GemmUniversalIN4cute5tupleIJiiiiEEENS1_10collective13CollectiveMmaINS1_34MainloopSm90TmaGmmaWarpSpecializedILi28ENS5_IJNS4_1CILi2EEENSA_ILi1EEESC_EEENS1_35KernelTmaWarpSpecializedCooperativeEEENS5_IJNSA_ILi128EEESG_NSA_ILi16EEEEEENS_6half_tENS5_IJlSC_lEEESJ_SK_NS4_8TiledMMAINS4_8MMA_AtomIJNS4_4SM904GMMA26MMA_64x128x16_F32F16F16_SSILNSO_5MajorE0ELSQ_0ELNSO_7ScaleInE1ELSR_1EEEEEENS4_6LayoutISD_NS5_IJSC_NSA_ILi0EEESV_EEEEENS5_IJNS4_10UnderscoreESY_SY_EEEEENS4_13SM90_TMA_LOADENS4_14ComposedLayoutINS4_7SwizzleILi1ELi4ELi3EEENS4_18smem_ptr_flag_bitsILi16EEENSU_INS5_IJNSA_ILi8EEESH_EEENS5_IJSH_SC_EEEEEEEvNS4_8identityENS4_23SM90_TMA_LOAD_MULTICASTES1B_vS1C_EENS_8epilogue10collective6detail29Sm90TmaWarpSpecializedAdapterINS1G_15DefaultEpilogueISJ_SK_SK_NS1F_6thread17LinearCombinationISJ_Li1EffLNS1K_9ScaleType4KindE0ELNS_15FloatRoundStyleE2ESJ_EENS1_15EpilogueDefaultEEEEEvvEEEEvNT_6ParamsE,"",@"SHT_CUDA_INFO"
	.sectionflags	@""
	.align	4


	//----- nvinfo : EIATTR_CUDA_API_VERSION
	.align		4
        /*0000*/ 	.byte	0x04, 0x37
        /*0002*/ 	.short	(.L_21 - .L_20)
.L_20:
        /*0004*/ 	.word	0x00000082


	//----- nvinfo : EIATTR_KPARAM_INFO
	.align		4
.L_21:
        /*0008*/ 	.byte	0x04, 0x17
        /*000a*/ 	.short	(.L_23 - .L_22)
.L_22:
        /*000c*/ 	.word	0x00000000
        /*0010*/ 	.short	0x0000
        /*0012*/ 	.short	0x0070
        /*0014*/ 	.byte	0x00, 0xf0, 0x01, 0x10


	//----- nvinfo : EIATTR_SPARSE_MMA_MASK
	.align		4
.L_23:
        /*0018*/ 	.byte	0x03, 0x50
        /*001a*/ 	.short	0x0000


	//----- nvinfo : EIATTR_MAXREG_COUNT
	.align		4
        /*001c*/ 	.byte	0x03, 0x1b
        /*001e*/ 	.short	0x00a8


	//----- nvinfo : EIATTR_NUM_BARRIERS
	.align		4
        /*0020*/ 	.byte	0x02, 0x4c
        /*0022*/ 	.byte	0x01
	.zero		1


	//----- nvinfo : EIATTR_EXTERNS
	.align		4
        /*0024*/ 	.byte	0x04, 0x0f
        /*0026*/ 	.short	(.L_25 - .L_24)


	//   ....[0]....
	.align		4
.L_24:
        /*0028*/ 	.word	index@(__assertfail)


	//----- nvinfo : EIATTR_MERCURY_ISA_VERSION
	.align		4
.L_25:
        /*002c*/ 	.byte	0x03, 0x5f
        /*002e*/ 	.short	0x0101


	//----- nvinfo : EIATTR_INT_WARP_WIDE_INSTR_OFFSETS
	.align		4
        /*0030*/ 	.byte	0x04, 0x31
        /*0032*/ 	.short	(.L_27 - .L_26)


	//   ....[0]....
.L_26:
        /*0034*/ 	.word	0x000007b0


	//   ....[1]....
        /*0038*/ 	.word	0x000007e0


	//   ....[2]....
        /*003c*/ 	.word	0x00000980


	//----- nvinfo : EIATTR_COOP_GROUP_MASK_REGIDS
	.align		4
.L_27:
        /*0040*/ 	.byte	0x04, 0x29
        /*0042*/ 	.short	(.L_29 - .L_28)


	//   ....[0]....
.L_28:
        /*0044*/ 	.word	0xffffffff


	//   ....[1]....
        /*0048*/ 	.word	0xffffffff


	//   ....[2]....
        /*004c*/ 	.word	0xffffffff


	//   ....[3]....
        /*0050*/ 	.word	0xffffffff


	//   ....[4]....
        /*0054*/ 	.word	0xffffffff


	//   ....[5]....
        /*0058*/ 	.word	0xffffffff


	//----- nvinfo : EIATTR_COOP_GROUP_INSTR_OFFSETS
	.align		4
.L_29:
        /*005c*/ 	.byte	0x04, 0x28
        /*005e*/ 	.short	(.L_31 - .L_30)


	//   ....[0]....
.L_30:
        /*0060*/ 	.word	0x00000060


	//   ....[1]....
        /*0064*/ 	.word	0x00000070


	//   ....[2]....
        /*0068*/ 	.word	0x00000130


	//   ....[3]....
        /*006c*/ 	.word	0x00000600


	//   ....[4]....
        /*0070*/ 	.word	0x00000b30


	//   ....[5]....
        /*0074*/ 	.word	0x00001790


	//----- nvinfo : EIATTR_REG_RECONFIG
	.align		4
.L_31:
        /*0078*/ 	.byte	0x01, 0x54
	.zero		2


	//----- nvinfo : EIATTR_SYSCALL_OFFSETS
	.align		4
        /*007c*/ 	.byte	0x04, 0x46
        /*007e*/ 	.short	(.L_33 - .L_32)


	//   ....[0]....
.L_32:
        /*0080*/ 	.word	0x00001980


	//----- nvinfo : EIATTR_MBARRIER_INSTR_OFFSETS
	.align		4
.L_33:
        /*0084*/ 	.byte	0x04, 0x39
        /*0086*/ 	.short	(.L_35 - .L_34)


	//   ....[0]....
.L_34:
        /*0088*/ 	.word	0x00000250
        /*008c*/ 	.word	0x000000ff
        /*0090*/ 	.word	0x00000000
        /*0094*/ 	.short	0x0100
        /*0096*/ 	.byte	0x08
	.zero		1


	//   ....[1]....
        /*0098*/ 	.word	0x00000260
        /*009c*/ 	.word	0x000000ff
        /*00a0*/ 	.word	0x000000e0
        /*00a4*/ 	.short	0x0100
        /*00a6*/ 	.byte	0x08
	.zero		1


	//   ....[2]....
        /*00a8*/ 	.word	0x00000270
        /*00ac*/ 	.word	0x000000ff
        /*00b0*/ 	.word	0x00000008
        /*00b4*/ 	.short	0x0100
        /*00b6*/ 	.byte	0x08
	.zero		1


	//   ....[3]....
        /*00b8*/ 	.word	0x00000280
        /*00bc*/ 	.word	0x000000ff
        /*00c0*/ 	.word	0x000000e8
        /*00c4*/ 	.short	0x0100
        /*00c6*/ 	.byte	0x08
	.zero		1


	//   ....[4]....
        /*00c8*/ 	.word	0x00000290
        /*00cc*/ 	.word	0x000000ff
        /*00d0*/ 	.word	0x00000010
        /*00d4*/ 	.short	0x0100
        /*00d6*/ 	.byte	0x08
	.zero		1


	//   ....[5]....
        /*00d8*/ 	.word	0x000002a0
        /*00dc*/ 	.word	0x000000ff
        /*00e0*/ 	.word	0x000000f0
        /*00e4*/ 	.short	0x0100
        /*00e6*/ 	.byte	0x08
	.zero		1


	//   ....[6]....
        /*00e8*/ 	.word	0x000002b0
        /*00ec*/ 	.word	0x000000ff
        /*00f0*/ 	.word	0x00000018
        /*00f4*/ 	.short	0x0100
        /*00f6*/ 	.byte	0x08
	.zero		1


	//   ....[7]....
        /*00f8*/ 	.word	0x000002c0
        /*00fc*/ 	.word	0x000000ff
        /*0100*/ 	.word	0x000000f8
        /*0104*/ 	.short	0x0100
        /*0106*/ 	.byte	0x08
	.zero		1


	//   ....[8]....
        /*0108*/ 	.word	0x000002d0
        /*010c*/ 	.word	0x000000ff
        /*0110*/ 	.word	0x00000020
        /*0114*/ 	.short	0x0100
        /*0116*/ 	.byte	0x08
	.zero		1


	//   ....[9]....
        /*0118*/ 	.word	0x000002e0
        /*011c*/ 	.word	0x000000ff
        /*0120*/ 	.word	0x00000100
        /*0124*/ 	.short	0x0100
        /*0126*/ 	.byte	0x08
	.zero		1


	//   ....[10]....
        /*0128*/ 	.word	0x000002f0
        /*012c*/ 	.word	0x000000ff
        /*0130*/ 	.word	0x00000028
        /*0134*/ 	.short	0x0100
        /*0136*/ 	.byte	0x08
	.zero		1


	//   ....[11]....
        /*0138*/ 	.word	0x00000300
        /*013c*/ 	.word	0x000000ff
        /*0140*/ 	.word	0x00000108
        /*0144*/ 	.short	0x0100
        /*0146*/ 	.byte	0x08
	.zero		1


	//   ....[12]....
        /*0148*/ 	.word	0x00000310
        /*014c*/ 	.word	0x000000ff
        /*0150*/ 	.word	0x00000030
        /*0154*/ 	.short	0x0100
        /*0156*/ 	.byte	0x08
	.zero		1


	//   ....[13]....
        /*0158*/ 	.word	0x00000320
        /*015c*/ 	.word	0x000000ff
        /*0160*/ 	.word	0x00000110
        /*0164*/ 	.short	0x0100
        /*0166*/ 	.byte	0x08
	.zero		1


	//   ....[14]....
        /*0168*/ 	.word	0x00000330
        /*016c*/ 	.word	0x000000ff
        /*0170*/ 	.word	0x00000038
        /*0174*/ 	.short	0x0100
        /*0176*/ 	.byte	0x08
	.zero		1


	//   ....[15]....
        /*0178*/ 	.word	0x00000340
        /*017c*/ 	.word	0x000000ff
        /*0180*/ 	.word	0x00000118
        /*0184*/ 	.short	0x0100
        /*0186*/ 	.byte	0x08
	.zero		1


	//   ....[16]....
        /*0188*/ 	.word	0x00000350
        /*018c*/ 	.word	0x000000ff
        /*0190*/ 	.word	0x00000040
        /*0194*/ 	.short	0x0100
        /*0196*/ 	.byte	0x08
	.zero		1


	//   ....[17]....
        /*0198*/ 	.word	0x00000360
        /*019c*/ 	.word	0x000000ff
        /*01a0*/ 	.word	0x00000120
        /*01a4*/ 	.short	0x0100
        /*01a6*/ 	.byte	0x08
	.zero		1


	//   ....[18]....
        /*01a8*/ 	.word	0x00000370
        /*01ac*/ 	.word	0x000000ff
        /*01b0*/ 	.word	0x00000048
        /*01b4*/ 	.short	0x0100
        /*01b6*/ 	.byte	0x08
	.zero		1


	//   ....[19]....
        /*01b8*/ 	.word	0x00000380
        /*01bc*/ 	.word	0x000000ff
        /*01c0*/ 	.word	0x00000128
        /*01c4*/ 	.short	0x0100
        /*01c6*/ 	.byte	0x08
	.zero		1


	//   ....[20]....
        /*01c8*/ 	.word	0x00000390
        /*01cc*/ 	.word	0x000000ff
        /*01d0*/ 	.word	0x00000050
        /*01d4*/ 	.short	0x0100
        /*01d6*/ 	.byte	0x08
	.zero		1


	//   ....[21]....
        /*01d8*/ 	.word	0x000003a0
        /*01dc*/ 	.word	0x000000ff
        /*01e0*/ 	.word	0x00000130
        /*01e4*/ 	.short	0x0100
        /*01e6*/ 	.byte	0x08
	.zero		1


	//   ....[22]....
        /*01e8*/ 	.word	0x000003b0
        /*01ec*/ 	.word	0x000000ff
        /*01f0*/ 	.word	0x00000058
        /*01f4*/ 	.short	0x0100
        /*01f6*/ 	.byte	0x08
	.zero		1


	//   ....[23]....
        /*01f8*/ 	.word	0x000003c0
        /*01fc*/ 	.word	0x000000ff
        /*0200*/ 	.word	0x00000138
        /*0204*/ 	.short	0x0100
        /*0206*/ 	.byte	0x08
	.zero		1


	//   ....[24]....
        /*0208*/ 	.word	0x000003d0
        /*020c*/ 	.word	0x000000ff
        /*0210*/ 	.word	0x00000060
        /*0214*/ 	.short	0x0100
        /*0216*/ 	.byte	0x08
	.zero		1


	//   ....[25]....
        /*0218*/ 	.word	0x000003e0
        /*021c*/ 	.word	0x000000ff
        /*0220*/ 	.word	0x00000140
        /*0224*/ 	.short	0x0100
        /*0226*/ 	.byte	0x08
	.zero		1


	//   ....[26]....
        /*0228*/ 	.word	0x000003f0
        /*022c*/ 	.word	0x000000ff
        /*0230*/ 	.word	0x00000068
        /*0234*/ 	.short	0x0100
        /*0236*/ 	.byte	0x08
	.zero		1


	//   ....[27]....
        /*0238*/ 	.word	0x00000400
        /*023c*/ 	.word	0x000000ff
        /*0240*/ 	.word	0x00000148
        /*0244*/ 	.short	0x0100
        /*0246*/ 	.byte	0x08
	.zero		1


	//   ....[28]....
        /*0248*/ 	.word	0x00000410
        /*024c*/ 	.word	0x000000ff
        /*0250*/ 	.word	0x00000070
        /*0254*/ 	.short	0x0100
        /*0256*/ 	.byte	0x08
	.zero		1


	//   ....[29]....
        /*0258*/ 	.word	0x00000420
        /*025c*/ 	.word	0x000000ff
        /*0260*/ 	.word	0x00000150
        /*0264*/ 	.short	0x0100
        /*0266*/ 	.byte	0x08
	.zero		1


	//   ....[30]....
        /*0268*/ 	.word	0x00000430
        /*026c*/ 	.word	0x000000ff
        /*0270*/ 	.word	0x00000078
        /*0274*/ 	.short	0x0100
        /*0276*/ 	.byte	0x08
	.zero		1


	//   ....[31]....
        /*0278*/ 	.word	0x00000440
        /*027c*/ 	.word	0x000000ff
        /*0280*/ 	.word	0x00000158
        /*0284*/ 	.short	0x0100
        /*0286*/ 	.byte	0x08
	.zero		1


	//   ....[32]....
        /*0288*/ 	.word	0x00000450
        /*028c*/ 	.word	0x000000ff
        /*0290*/ 	.word	0x00000080
        /*0294*/ 	.short	0x0100
        /*0296*/ 	.byte	0x08
	.zero		1


	//   ....[33]....
        /*0298*/ 	.word	0x00000460
        /*029c*/ 	.word	0x000000ff
        /*02a0*/ 	.word	0x00000160
        /*02a4*/ 	.short	0x0100
        /*02a6*/ 	.byte	0x08
	.zero		1


	//   ....[34]....
        /*02a8*/ 	.word	0x00000470
        /*02ac*/ 	.word	0x000000ff
        /*02b0*/ 	.word	0x00000088
        /*02b4*/ 	.short	0x0100
        /*02b6*/ 	.byte	0x08
	.zero		1


	//   ....[35]....
        /*02b8*/ 	.word	0x00000480
        /*02bc*/ 	.word	0x000000ff
        /*02c0*/ 	.word	0x00000168
        /*02c4*/ 	.short	0x0100
        /*02c6*/ 	.byte	0x08
	.zero		1


	//   ....[36]....
        /*02c8*/ 	.word	0x00000490
        /*02cc*/ 	.word	0x000000ff
        /*02d0*/ 	.word	0x00000090
        /*02d4*/ 	.short	0x0100
        /*02d6*/ 	.byte	0x08
	.zero		1


	//   ....[37]....
        /*02d8*/ 	.word	0x000004a0
        /*02dc*/ 	.word	0x000000ff
        /*02e0*/ 	.word	0x00000170
        /*02e4*/ 	.short	0x0100
        /*02e6*/ 	.byte	0x08
	.zero		1


	//   ....[38]....
        /*02e8*/ 	.word	0x000004b0
        /*02ec*/ 	.word	0x000000ff
        /*02f0*/ 	.word	0x00000098
        /*02f4*/ 	.short	0x0100
        /*02f6*/ 	.byte	0x08
	.zero		1


	//   ....[39]....
        /*02f8*/ 	.word	0x000004c0
        /*02fc*/ 	.word	0x000000ff
        /*0300*/ 	.word	0x00000178
        /*0304*/ 	.short	0x0100
        /*0306*/ 	.byte	0x08
	.zero		1


	//   ....[40]....
        /*0308*/ 	.word	0x000004d0
        /*030c*/ 	.word	0x000000ff
        /*0310*/ 	.word	0x000000a0
        /*0314*/ 	.short	0x0100
        /*0316*/ 	.byte	0x08
	.zero		1


	//   ....[41]....
        /*0318*/ 	.word	0x000004e0
        /*031c*/ 	.word	0x000000ff
        /*0320*/ 	.word	0x00000180
        /*0324*/ 	.short	0x0100
        /*0326*/ 	.byte	0x08
	.zero		1


	//   ....[42]....
        /*0328*/ 	.word	0x000004f0
        /*032c*/ 	.word	0x000000ff
        /*0330*/ 	.word	0x000000a8
        /*0334*/ 	.short	0x0100
        /*0336*/ 	.byte	0x08
	.zero		1


	//   ....[43]....
        /*0338*/ 	.word	0x00000500
        /*033c*/ 	.word	0x000000ff
        /*0340*/ 	.word	0x00000188
        /*0344*/ 	.short	0x0100
        /*0346*/ 	.byte	0x08
	.zero		1


	//   ....[44]....
        /*0348*/ 	.word	0x00000510
        /*034c*/ 	.word	0x000000ff
        /*0350*/ 	.word	0x000000b0
        /*0354*/ 	.short	0x0100
        /*0356*/ 	.byte	0x08
	.zero		1


	//   ....[45]....
        /*0358*/ 	.word	0x00000520
        /*035c*/ 	.word	0x000000ff
        /*0360*/ 	.word	0x00000190
        /*0364*/ 	.short	0x0100
        /*0366*/ 	.byte	0x08
	.zero		1


	//   ....[46]....
        /*0368*/ 	.word	0x00000530
        /*036c*/ 	.word	0x000000ff
        /*0370*/ 	.word	0x000000b8
        /*0374*/ 	.short	0x0100
        /*0376*/ 	.byte	0x08
	.zero		1


	//   ....[47]....
        /*0378*/ 	.word	0x00000540
        /*037c*/ 	.word	0x000000ff
        /*0380*/ 	.word	0x00000198
        /*0384*/ 	.short	0x0100
        /*0386*/ 	.byte	0x08
	.zero		1


	//   ....[48]....
        /*0388*/ 	.word	0x00000550
        /*038c*/ 	.word	0x000000ff
        /*0390*/ 	.word	0x000000c0
        /*0394*/ 	.short	0x0100
        /*0396*/ 	.byte	0x08
	.zero		1


	//   ....[49]....
        /*0398*/ 	.word	0x00000560
        /*039c*/ 	.word	0x000000ff
        /*03a0*/ 	.word	0x000001a0
        /*03a4*/ 	.short	0x0100
        /*03a6*/ 	.byte	0x08
	.zero		1


	//   ....[50]....
        /*03a8*/ 	.word	0x00000570
        /*03ac*/ 	.word	0x000000ff
        /*03b0*/ 	.word	0x000000c8
        /*03b4*/ 	.short	0x0100
        /*03b6*/ 	.byte	0x08
	.zero		1


	//   ....[51]....
        /*03b8*/ 	.word	0x00000580
        /*03bc*/ 	.word	0x000000ff
        /*03c0*/ 	.word	0x000001a8
        /*03c4*/ 	.short	0x0100
        /*03c6*/ 	.byte	0x08
	.zero		1


	//   ....[52]....
        /*03c8*/ 	.word	0x00000590
        /*03cc*/ 	.word	0x000000ff
        /*03d0*/ 	.word	0x000000d0
        /*03d4*/ 	.short	0x0100
        /*03d6*/ 	.byte	0x08
	.zero		1


	//   ....[53]....
        /*03d8*/ 	.word	0x000005a0
        /*03dc*/ 	.word	0x000000ff
        /*03e0*/ 	.word	0x000001b0
        /*03e4*/ 	.short	0x0100
        /*03e6*/ 	.byte	0x08
	.zero		1


	//   ....[54]....
        /*03e8*/ 	.word	0x000005b0
        /*03ec*/ 	.word	0x000000ff
        /*03f0*/ 	.word	0x000000d8
        /*03f4*/ 	.short	0x0100
        /*03f6*/ 	.byte	0x08
	.zero		1


	//   ....[55]....
        /*03f8*/ 	.word	0x000005c0
        /*03fc*/ 	.word	0x000000ff
        /*0400*/ 	.word	0x000001b8
        /*0404*/ 	.short	0x0100
        /*0406*/ 	.byte	0x08
	.zero		1


	//   ....[56]....
        /*0408*/ 	.word	0x00000a10
        /*040c*/ 	.word	0x000000ff
        /*0410*/ 	.word	0x000001d0
        /*0414*/ 	.short	0x0100
        /*0416*/ 	.byte	0x06
	.zero		1


	//   ....[57]....
        /*0418*/ 	.word	0x00000ab0
        /*041c*/ 	.word	0x000000ff
        /*0420*/ 	.word	0x000001d8
        /*0424*/ 	.short	0x0100
        /*0426*/ 	.byte	0x06
	.zero		1


	//   ....[58]....
        /*0428*/ 	.word	0x00001a00
        /*042c*/ 	.word	0x00000003
        /*0430*/ 	.word	0x00000000
        /*0434*/ 	.short	0x010a
        /*0436*/ 	.byte	0x3f
	.zero		1


	//   ....[59]....
        /*0438*/ 	.word	0x00001a60
        /*043c*/ 	.word	0x00000003
        /*0440*/ 	.word	0x00000000
        /*0444*/ 	.short	0x010a
        /*0446*/ 	.byte	0x3f
	.zero		1


	//   ....[60]....
        /*0448*/ 	.word	0x00001c40
        /*044c*/ 	.word	0x000000ff
        /*0450*/ 	.word	0x00000000
        /*0454*/ 	.short	0x010a
        /*0456*/ 	.byte	0x04
	.zero		1


	//   ....[61]....
        /*0458*/ 	.word	0x00001c80
        /*045c*/ 	.word	0x000000ff
        /*0460*/ 	.word	0x00000000
        /*0464*/ 	.short	0x010a
        /*0466*/ 	.byte	0x04
	.zero		1


	//   ....[62]....
        /*0468*/ 	.word	0x00001d70
        /*046c*/ 	.word	0x00000004
        /*0470*/ 	.word	0x00000000
        /*0474*/ 	.short	0x0101
        /*0476*/ 	.byte	0x3f
	.zero		1


	//   ....[63]....
        /*0478*/ 	.word	0x00001fa0
        /*047c*/ 	.word	0x00000000
        /*0480*/ 	.word	0x00000000
        /*0484*/ 	.short	0x0101
        /*0486*/ 	.byte	0x3f
	.zero		1


	//   ....[64]....
        /*0488*/ 	.word	0x000070c0
        /*048c*/ 	.word	0x00000017
        /*0490*/ 	.word	0x000000e0
        /*0494*/ 	.short	0x010a
        /*0496*/ 	.byte	0x3f
	.zero		1


	//   ....[65]....
        /*0498*/ 	.word	0x00007440
        /*049c*/ 	.word	0x00000004
        /*04a0*/ 	.word	0x000001d8
        /*04a4*/ 	.short	0x0101
        /*04a6*/ 	.byte	0x3f
	.zero		1


	//   ....[66]....
        /*04a8*/ 	.word	0x00007b90
        /*04ac*/ 	.word	0x00000007
        /*04b0*/ 	.word	0x00000000
        /*04b4*/ 	.short	0x010a
        /*04b6*/ 	.byte	0x3f
	.zero		1


	//   ....[67]....
        /*04b8*/ 	.word	0x00007c10
        /*04bc*/ 	.word	0x00000006
        /*04c0*/ 	.word	0x00000000
        /*04c4*/ 	.short	0x010a
        /*04c6*/ 	.byte	0x3f
	.zero		1


	//   ....[68]....
        /*04c8*/ 	.word	0x00007ca0
        /*04cc*/ 	.word	0x00000007
        /*04d0*/ 	.word	0x00000000
        /*04d4*/ 	.short	0x010a
        /*04d6*/ 	.byte	0x3f
	.zero		1


	//   ....[69]....
        /*04d8*/ 	.word	0x00007d30
        /*04dc*/ 	.word	0x00000006
        /*04e0*/ 	.word	0x00000000
        /*04e4*/ 	.short	0x010a
        /*04e6*/ 	.byte	0x3f
	.zero		1


	//   ....[70]....
        /*04e8*/ 	.word	0x00007dc0
        /*04ec*/ 	.word	0x00000007
        /*04f0*/ 	.word	0x00000000
        /*04f4*/ 	.short	0x010a
        /*04f6*/ 	.byte	0x3f
	.zero		1


	//   ....[71]....
        /*04f8*/ 	.word	0x00007e50
        /*04fc*/ 	.word	0x00000006
        /*0500*/ 	.word	0x00000000
        /*0504*/ 	.short	0x010a
        /*0506*/ 	.byte	0x3f
	.zero		1


	//   ....[72]....
        /*0508*/ 	.word	0x00007ee0
        /*050c*/ 	.word	0x00000007
        /*0510*/ 	.word	0x00000000
        /*0514*/ 	.short	0x010a
        /*0516*/ 	.byte	0x3f
	.zero		1


	//   ....[73]....
        /*0518*/ 	.word	0x00007f70
        /*051c*/ 	.word	0x00000006
        /*0520*/ 	.word	0x00000000
        /*0524*/ 	.short	0x010a
        /*0526*/ 	.byte	0x3f
	.zero		1


	//   ....[74]....
        /*0528*/ 	.word	0x00008000
        /*052c*/ 	.word	0x00000007
        /*0530*/ 	.word	0x00000000
        /*0534*/ 	.short	0x010a
        /*0536*/ 	.byte	0x3f
	.zero		1


	//   ....[75]....
        /*0538*/ 	.word	0x00008090
        /*053c*/ 	.word	0x00000006
        /*0540*/ 	.word	0x00000000
        /*0544*/ 	.short	0x010a
        /*0546*/ 	.byte	0x3f
	.zero		1


	//   ....[76]....
        /*0548*/ 	.word	0x00008120
        /*054c*/ 	.word	0x00000007
        /*0550*/ 	.word	0x00000000
        /*0554*/ 	.short	0x010a
        /*0556*/ 	.byte	0x3f
	.zero		1


	//   ....[77]....
        /*0558*/ 	.word	0x000081b0
        /*055c*/ 	.word	0x00000006
        /*0560*/ 	.word	0x00000000
        /*0564*/ 	.short	0x010a
        /*0566*/ 	.byte	0x3f
	.zero		1


	//   ....[78]....
        /*0568*/ 	.word	0x00008240
        /*056c*/ 	.word	0x00000007
        /*0570*/ 	.word	0x00000000
        /*0574*/ 	.short	0x010a
        /*0576*/ 	.byte	0x3f
	.zero		1


	//   ....[79]....
        /*0578*/ 	.word	0x000082d0
        /*057c*/ 	.word	0x00000006
        /*0580*/ 	.word	0x00000000
        /*0584*/ 	.short	0x010a
        /*0586*/ 	.byte	0x3f
	.zero		1


	//   ....[80]....
        /*0588*/ 	.word	0x00008360
        /*058c*/ 	.word	0x00000007
        /*0590*/ 	.word	0x00000000
        /*0594*/ 	.short	0x010a
        /*0596*/ 	.byte	0x3f
	.zero		1


	//   ....[81]....
        /*0598*/ 	.word	0x000083f0
        /*059c*/ 	.word	0x00000006
        /*05a0*/ 	.word	0x00000000
        /*05a4*/ 	.short	0x010a
        /*05a6*/ 	.byte	0x3f
	.zero		1


	//   ....[82]....
        /*05a8*/ 	.word	0x00008480
        /*05ac*/ 	.word	0x00000007
        /*05b0*/ 	.word	0x00000000
        /*05b4*/ 	.short	0x010a
        /*05b6*/ 	.byte	0x3f
	.zero		1


	//   ....[83]....
        /*05b8*/ 	.word	0x00008510
        /*05bc*/ 	.word	0x00000006
        /*05c0*/ 	.word	0x00000000
        /*05c4*/ 	.short	0x010a
        /*05c6*/ 	.byte	0x3f
	.zero		1


	//   ....[84]....
        /*05c8*/ 	.word	0x000085a0
        /*05cc*/ 	.word	0x00000007
        /*05d0*/ 	.word	0x00000000
        /*05d4*/ 	.short	0x010a
        /*05d6*/ 	.byte	0x3f
	.zero		1


	//   ....[85]....
        /*05d8*/ 	.word	0x00008630
        /*05dc*/ 	.word	0x00000006
        /*05e0*/ 	.word	0x00000000
        /*05e4*/ 	.short	0x010a
        /*05e6*/ 	.byte	0x3f
	.zero		1


	//   ....[86]....
        /*05e8*/ 	.word	0x000086c0
        /*05ec*/ 	.word	0x00000007
        /*05f0*/ 	.word	0x00000000
        /*05f4*/ 	.short	0x010a
        /*05f6*/ 	.byte	0x3f
	.zero		1


	//   ....[87]....
        /*05f8*/ 	.word	0x00008750
        /*05fc*/ 	.word	0x00000006
        /*0600*/ 	.word	0x00000000
        /*0604*/ 	.short	0x010a
        /*0606*/ 	.byte	0x3f
	.zero		1


	//   ....[88]....
        /*0608*/ 	.word	0x000087e0
        /*060c*/ 	.word	0x00000007
        /*0610*/ 	.word	0x00000000
        /*0614*/ 	.short	0x010a
        /*0616*/ 	.byte	0x3f
	.zero		1


	//   ....[89]....
        /*0618*/ 	.word	0x00008870
        /*061c*/ 	.word	0x00000006
        /*0620*/ 	.word	0x00000000
        /*0624*/ 	.short	0x010a
        /*0626*/ 	.byte	0x3f
	.zero		1


	//   ....[90]....
        /*0628*/ 	.word	0x00008900
        /*062c*/ 	.word	0x00000007
        /*0630*/ 	.word	0x00000000
        /*0634*/ 	.short	0x010a
        /*0636*/ 	.byte	0x3f
	.zero		1


	//   ....[91]....
        /*0638*/ 	.word	0x00008990
        /*063c*/ 	.word	0x00000006
        /*0640*/ 	.word	0x00000000
        /*0644*/ 	.short	0x010a
        /*0646*/ 	.byte	0x3f
	.zero		1


	//   ....[92]....
        /*0648*/ 	.word	0x00008a20
        /*064c*/ 	.word	0x00000007
        /*0650*/ 	.word	0x00000000
        /*0654*/ 	.short	0x010a
        /*0656*/ 	.byte	0x3f
	.zero		1


	//   ....[93]....
        /*0658*/ 	.word	0x00008ab0
        /*065c*/ 	.word	0x00000005
        /*0660*/ 	.word	0x00000000
        /*0664*/ 	.short	0x010a
        /*0666*/ 	.byte	0x3f
	.zero		1


	//   ....[94]....
        /*0668*/ 	.word	0x00008b10
        /*066c*/ 	.word	0x00000003
        /*0670*/ 	.word	0x00000000
        /*0674*/ 	.short	0x010a
        /*0676*/ 	.byte	0x3f
	.zero		1


	//   ....[95]....
        /*0678*/ 	.word	0x00008b70
        /*067c*/ 	.word	0x00000005
        /*0680*/ 	.word	0x00000000
        /*0684*/ 	.short	0x010a
        /*0686*/ 	.byte	0x3f
	.zero		1


	//   ....[96]....
        /*0688*/ 	.word	0x00008c40
        /*068c*/ 	.word	0x00000017
        /*0690*/ 	.word	0x000000e0
        /*0694*/ 	.short	0x010a
        /*0696*/ 	.byte	0x3f
	.zero		1


	//   ....[97]....
        /*0698*/ 	.word	0x00008d10
        /*069c*/ 	.word	0x00000007
        /*06a0*/ 	.word	0x00000000
        /*06a4*/ 	.short	0x010a
        /*06a6*/ 	.byte	0x3f
	.zero		1


	//   ....[98]....
        /*06a8*/ 	.word	0x00008d60
        /*06ac*/ 	.word	0x00000006
        /*06b0*/ 	.word	0x00000000
        /*06b4*/ 	.short	0x010a
        /*06b6*/ 	.byte	0x3f
	.zero		1


	//   ....[99]....
        /*06b8*/ 	.word	0x00008db0
        /*06bc*/ 	.word	0x00000007
        /*06c0*/ 	.word	0x00000000
        /*06c4*/ 	.short	0x010a
        /*06c6*/ 	.byte	0x3f
	.zero		1


	//   ....[100]....
        /*06c8*/ 	.word	0x00008e00
        /*06cc*/ 	.word	0x00000006
        /*06d0*/ 	.word	0x00000000
        /*06d4*/ 	.short	0x010a
        /*06d6*/ 	.byte	0x3f
	.zero		1


	//   ....[101]....
        /*06d8*/ 	.word	0x00008e50
        /*06dc*/ 	.word	0x00000007
        /*06e0*/ 	.word	0x00000000
        /*06e4*/ 	.short	0x010a
        /*06e6*/ 	.byte	0x3f
	.zero		1


	//   ....[102]....
        /*06e8*/ 	.word	0x00008ea0
        /*06ec*/ 	.word	0x00000006
        /*06f0*/ 	.word	0x00000000
        /*06f4*/ 	.short	0x010a
        /*06f6*/ 	.byte	0x3f
	.zero		1


	//   ....[103]....
        /*06f8*/ 	.word	0x00008ef0
        /*06fc*/ 	.word	0x00000007
        /*0700*/ 	.word	0x00000000
        /*0704*/ 	.short	0x010a
        /*0706*/ 	.byte	0x3f
	.zero		1


	//   ....[104]....
        /*0708*/ 	.word	0x00008f40
        /*070c*/ 	.word	0x00000006
        /*0710*/ 	.word	0x00000000
        /*0714*/ 	.short	0x010a
        /*0716*/ 	.byte	0x3f
	.zero		1


	//   ....[105]....
        /*0718*/ 	.word	0x00008f90
        /*071c*/ 	.word	0x00000007
        /*0720*/ 	.word	0x00000000
        /*0724*/ 	.short	0x010a
        /*0726*/ 	.byte	0x3f
	.zero		1


	//   ....[106]....
        /*0728*/ 	.word	0x00008fe0
        /*072c*/ 	.word	0x00000006
        /*0730*/ 	.word	0x00000000
        /*0734*/ 	.short	0x010a
        /*0736*/ 	.byte	0x3f
	.zero		1


	//   ....[107]....
        /*0738*/ 	.word	0x00009030
        /*073c*/ 	.word	0x00000007
        /*0740*/ 	.word	0x00000000
        /*0744*/ 	.short	0x010a
        /*0746*/ 	.byte	0x3f
	.zero		1


	//   ....[108]....
        /*0748*/ 	.word	0x00009080
        /*074c*/ 	.word	0x00000006
        /*0750*/ 	.word	0x00000000
        /*0754*/ 	.short	0x010a
        /*0756*/ 	.byte	0x3f
	.zero		1


	//   ....[109]....
        /*0758*/ 	.word	0x000090d0
        /*075c*/ 	.word	0x00000007
        /*0760*/ 	.word	0x00000000
        /*0764*/ 	.short	0x010a
        /*0766*/ 	.byte	0x3f
	.zero		1


	//   ....[110]....
        /*0768*/ 	.word	0x00009120
        /*076c*/ 	.word	0x00000006
        /*0770*/ 	.word	0x00000000
        /*0774*/ 	.short	0x010a
        /*0776*/ 	.byte	0x3f
	.zero		1


	//   ....[111]....
        /*0778*/ 	.word	0x00009170
        /*077c*/ 	.word	0x00000007
        /*0780*/ 	.word	0x00000000
        /*0784*/ 	.short	0x010a
        /*0786*/ 	.byte	0x3f
	.zero		1


	//   ....[112]....
        /*0788*/ 	.word	0x000091c0
        /*078c*/ 	.word	0x00000006
        /*0790*/ 	.word	0x00000000
        /*0794*/ 	.short	0x010a
        /*0796*/ 	.byte	0x3f
	.zero		1


	//   ....[113]....
        /*0798*/ 	.word	0x00009210
        /*079c*/ 	.word	0x00000007
        /*07a0*/ 	.word	0x00000000
        /*07a4*/ 	.short	0x010a
        /*07a6*/ 	.byte	0x3f
	.zero		1


	//   ....[114]....
        /*07a8*/ 	.word	0x00009260
        /*07ac*/ 	.word	0x00000006
        /*07b0*/ 	.word	0x00000000
        /*07b4*/ 	.short	0x010a
        /*07b6*/ 	.byte	0x3f
	.zero		1


	//   ....[115]....
        /*07b8*/ 	.word	0x000092b0
        /*07bc*/ 	.word	0x00000007
        /*07c0*/ 	.word	0x00000000
        /*07c4*/ 	.short	0x010a
        /*07c6*/ 	.byte	0x3f
	.zero		1


	//   ....[116]....
        /*07c8*/ 	.word	0x00009300
        /*07cc*/ 	.word	0x00000006
        /*07d0*/ 	.word	0x00000000
        /*07d4*/ 	.short	0x010a
        /*07d6*/ 	.byte	0x3f
	.zero		1


	//   ....[117]....
        /*07d8*/ 	.word	0x00009350
        /*07dc*/ 	.word	0x00000007
        /*07e0*/ 	.word	0x00000000
        /*07e4*/ 	.short	0x010a
        /*07e6*/ 	.byte	0x3f
	.zero		1


	//   ....[118]....
        /*07e8*/ 	.word	0x000093a0
        /*07ec*/ 	.word	0x00000006
        /*07f0*/ 	.word	0x00000000
        /*07f4*/ 	.short	0x010a
        /*07f6*/ 	.byte	0x3f
	.zero		1


	//   ....[119]....
        /*07f8*/ 	.word	0x000093f0
        /*07fc*/ 	.word	0x00000007
        /*0800*/ 	.word	0x00000000
        /*0804*/ 	.short	0x010a
        /*0806*/ 	.byte	0x3f
	.zero		1


	//   ....[120]....
        /*0808*/ 	.word	0x00009440
        /*080c*/ 	.word	0x00000006
        /*0810*/ 	.word	0x00000000
        /*0814*/ 	.short	0x010a
        /*0816*/ 	.byte	0x3f
	.zero		1


	//   ....[121]....
        /*0818*/ 	.word	0x00009490
        /*081c*/ 	.word	0x00000007
        /*0820*/ 	.word	0x00000000
        /*0824*/ 	.short	0x010a
        /*0826*/ 	.byte	0x3f
	.zero		1


	//   ....[122]....
        /*0828*/ 	.word	0x000094e0
        /*082c*/ 	.word	0x00000006
        /*0830*/ 	.word	0x00000000
        /*0834*/ 	.short	0x010a
        /*0836*/ 	.byte	0x3f
	.zero		1


	//   ....[123]....
        /*0838*/ 	.word	0x00009530
        /*083c*/ 	.word	0x00000007
        /*0840*/ 	.word	0x00000000
        /*0844*/ 	.short	0x010a
        /*0846*/ 	.byte	0x3f
	.zero		1


	//----- nvinfo : EIATTR_NUM_MBARRIERS
	.align		4
.L_35:
        /*0848*/ 	.byte	0x03, 0x38
        /*084a*/ 	.short	0x003a


	//----- nvinfo : EIATTR_EXIT_INSTR_OFFSETS
	.align		4
        /*084c*/ 	.byte	0x04, 0x1c
        /*084e*/ 	.short	(.L_37 - .L_36)


	//   ....[0]....
.L_36:
        /*0850*/ 	.word	0x00000d00


	//   ....[1]....
        /*0854*/ 	.word	0x00001510


	//   ....[2]....
        /*0858*/ 	.word	0x00006840


	//   ....[3]....
        /*085c*/ 	.word	0x00006da0


	//   ....[4]....
        /*0860*/ 	.word	0x00008b00


	//----- nvinfo : EIATTR_MAX_THREADS
	.align		4
.L_37:
        /*0864*/ 	.byte	0x04, 0x05
        /*0866*/ 	.short	(.L_39 - .L_38)
.L_38:
        /*0868*/ 	.word	0x00000180
        /*086c*/ 	.word	0x00000001
        /*0870*/ 	.word	0x00000001


	//----- nvinfo : EIATTR_CRS_STACK_SIZE
	.align		4
.L_39:
        /*0874*/ 	.byte	0x04, 0x1e
        /*0876*/ 	.short	(.L_41 - .L_40)
.L_40:
        /*0878*/ 	.word	0x00000000


	//----- nvinfo : EIATTR_CBANK_PARAM_SIZE
	.align		4
.L_41:
        /*087c*/ 	.byte	0x03, 0x19
        /*087e*/ 	.short	0x0470


	//----- nvinfo : EIATTR_PARAM_CBANK
	.align		4
        /*0880*/ 	.byte	0x04, 0x0a
        /*0882*/ 	.short	(.L_43 - .L_42)
	.align		4
.L_42:
        /*0884*/ 	.word	index@(.nv.constant0._ZN7cutlass13device_kernelINS_4gemm6kernel13GemmUniversalIN4cute5tupleIJiiiiEEENS1_10collective13CollectiveMmaINS1_34MainloopSm90TmaGmmaWarpSpecializedILi28ENS5_IJNS4_1CILi2EEENSA_ILi1EEESC_EEENS1_35KernelTmaWarpSpecializedCooperativeEEENS5_IJNSA_ILi128EEESG_NSA_ILi16EEEEEENS_6half_tENS5_IJlSC_lEEESJ_SK_NS4_8TiledMMAINS4_8MMA_AtomIJNS4_4SM904GMMA26MMA_64x128x16_F32F16F16_SSILNSO_5MajorE0ELSQ_0ELNSO_7ScaleInE1ELSR_1EEEEEENS4_6LayoutISD_NS5_IJSC_NSA_ILi0EEESV_EEEEENS5_IJNS4_10UnderscoreESY_SY_EEEEENS4_13SM90_TMA_LOADENS4_14ComposedLayoutINS4_7SwizzleILi1ELi4ELi3EEENS4_18smem_ptr_flag_bitsILi16EEENSU_INS5_IJNSA_ILi8EEESH_EEENS5_IJSH_SC_EEEEEEEvNS4_8identityENS4_23SM90_TMA_LOAD_MULTICASTES1B_vS1C_EENS_8epilogue10collective6detail29Sm90TmaWarpSpecializedAdapterINS1G_15DefaultEpilogueISJ_SK_SK_NS1F_6thread17LinearCombinationISJ_Li1EffLNS1K_9ScaleType4KindE0ELNS_15FloatRoundStyleE2ESJ_EENS1_15EpilogueDefaultEEEEEvvEEEEvNT_6ParamsE)
        /*0888*/ 	.short	0x0210
        /*088a*/ 	.short	0x0470


	//----- nvinfo : EIATTR_SW_WAR
	.align		4
.L_43:
        /*088c*/ 	.byte	0x04, 0x36
        /*088e*/ 	.short	(.L_45 - .L_44)
.L_44:
        /*0890*/ 	.word	0x00000008
.L_45:


//--------------------- .nv.callgraph             --------------------------
	.section	.nv.callgraph,"",@"SHT_CUDA_CALLGRAPH"
	.align	4
	.sectionentsize	8
	.align		4
        /*0000*/ 	.word	0x00000000
	.align		4
        /*0004*/ 	.word	0xffffffff
	.align		4
        /*0008*/ 	.word	index@(_ZN7cutlass13device_kernelINS_4gemm6kernel13GemmUniversalIN4cute5tupleIJiiiiEEENS1_10collective13CollectiveMmaINS1_34MainloopSm90TmaGmmaWarpSpecializedILi28ENS5_IJNS4_1CILi2EEENSA_ILi1EEESC_EEENS1_35KernelTmaWarpSpecializedCooperativeEEENS5_IJNSA_ILi128EEESG_NSA_ILi16EEEEEENS_6half_tENS5_IJlSC_lEEESJ_SK_NS4_8TiledMMAINS4_8MMA_AtomIJNS4_4SM904GMMA26MMA_64x128x16_F32F16F16_SSILNSO_5MajorE0ELSQ_0ELNSO_7ScaleInE1ELSR_1EEEEEENS4_6LayoutISD_NS5_IJSC_NSA_ILi0EEESV_EEEEENS5_IJNS4_10UnderscoreESY_SY_EEEEENS4_13SM90_TMA_LOADENS4_14ComposedLayoutINS4_7SwizzleILi1ELi4ELi3EEENS4_18smem_ptr_flag_bitsILi16EEENSU_INS5_IJNSA_ILi8EEESH_EEENS5_IJSH_SC_EEEEEEEvNS4_8identityENS4_23SM90_TMA_LOAD_MULTICASTES1B_vS1C_EENS_8epilogue10collective6detail29Sm90TmaWarpSpecializedAdapterINS1G_15DefaultEpilogueISJ_SK_SK_NS1F_6thread17LinearCombinationISJ_Li1EffLNS1K_9ScaleType4KindE0ELNS_15FloatRoundStyleE2ESJ_EENS1_15EpilogueDefaultEEEEEvvEEEEvNT_6ParamsE)
	.align		4
        /*000c*/ 	.word	index@(__assertfail)
	.align		4
        /*0010*/ 	.word	0x00000000
	.align		4
        /*0014*/ 	.word	0xfffffffe
	.align		4
        /*0018*/ 	.word	0x00000000
	.align		4
        /*001c*/ 	.word	0xfffffffd
	.align		4
        /*0020*/ 	.word	0x00000000
	.align		4
        /*0024*/ 	.word	0xfffffffc


//--------------------- .nv.constant4             --------------------------
	.section	.nv.constant4,"a",@progbits
	.align	8
	.align		8
.nv.constant4:
        /*0000*/ 	.dword	__assertfail
	.align		8
        /*0008*/ 	.dword	__unnamed_1
	.align		8
        /*0010*/ 	.dword	_ZN40_INTERNAL_07b8ea0b_4_k_cu_b97c77b9_164084cuda3std3__45__cpo5beginE
	.align		8
        /*0018*/ 	.dword	_ZN40_INTERNAL_07b8ea0b_4_k_cu_b97c77b9_164084cuda3std3__45__cpo3endE
	.align		8
        /*0020*/ 	.dword	_ZN40_INTERNAL_07b8ea0b_4_k_cu_b97c77b9_164084cuda3std3__45__cpo6cbeginE
	.align		8
        /*0028*/ 	.dword	_ZN40_INTERNAL_07b8ea0b_4_k_cu_b97c77b9_164084cuda3std3__45__cpo4cendE
	.align		8
        /*0030*/ 	.dword	_ZN40_INTERNAL_07b8ea0b_4_k_cu_b97c77b9_164084cuda3std3__442_GLOBAL__N__07b8ea0b_4_k_cu_b97c77b9_164086ignoreE
	.align		8
        /*0038*/ 	.dword	_ZN40_INTERNAL_07b8ea0b_4_k_cu_b97c77b9_164084cuda3std3__419piecewise_constructE
	.align		8
        /*0040*/ 	.dword	_ZN40_INTERNAL_07b8ea0b_4_k_cu_b97c77b9_164084cuda3std3__48in_placeE
	.align		8
        /*0048*/ 	.dword	_ZN40_INTERNAL_07b8ea0b_4_k_cu_b97c77b9_164084cuda3std6ranges3__45__cpo4swapE
	.align		8
        /*0050*/ 	.dword	_ZN40_INTERNAL_07b8ea0b_4_k_cu_b97c77b9_164084cuda3std6ranges3__45__cpo9iter_moveE
	.align		8
        /*0058*/ 	.dword	_ZN40_INTERNAL_07b8ea0b_4_k_cu_b97c77b9_164084cute7productE
	.align		8
        /*0060*/ 	.dword	_ZN40_INTERNAL_07b8ea0b_4_k_cu_b97c77b9_164084cute1_E
	.align		8
        /*0068*/ 	.dword	$str$22
	.align		8
        /*0070*/ 	.dword	$str$23


//--------------------- .text._ZN7cutlass13device_kernelINS_4gemm6kernel13GemmUniversalIN4cute5tupleIJiiiiEEENS1_10collective13CollectiveMmaINS1_34MainloopSm90TmaGmmaWarpSpecializedILi28ENS5_IJNS4_1CILi2EEENSA_ILi1EEESC_EEENS1_35KernelTmaWarpSpecializedCooperativeEEENS5_IJNSA_ILi128EEESG_NSA_ILi16EEEEEENS_6half_tENS5_IJlSC_lEEESJ_SK_NS4_8TiledMMAINS4_8MMA_AtomIJNS4_4SM904GMMA26MMA_64x128x16_F32F16F16_SSILNSO_5MajorE0ELSQ_0ELNSO_7ScaleInE1ELSR_1EEEEEENS4_6LayoutISD_NS5_IJSC_NSA_ILi0EEESV_EEEEENS5_IJNS4_10UnderscoreESY_SY_EEEEENS4_13SM90_TMA_LOADENS4_14ComposedLayoutINS4_7SwizzleILi1ELi4ELi3EEENS4_18smem_ptr_flag_bitsILi16EEENSU_INS5_IJNSA_ILi8EEESH_EEENS5_IJSH_SC_EEEEEEEvNS4_8identityENS4_23SM90_TMA_LOAD_MULTICASTES1B_vS1C_EENS_8epilogue10collective6detail29Sm90TmaWarpSpecializedAdapterINS1G_15DefaultEpilogueISJ_SK_SK_NS1F_6thread17LinearCombinationISJ_Li1EffLNS1K_9ScaleType4KindE0ELNS_15FloatRoundStyleE2ESJ_EENS1_15EpilogueDefaultEEEEEvvEEEEvNT_6ParamsE --------------------------
	.section	.text._ZN7cutlass13device_kernelINS_4gemm6kernel13GemmUniversalIN4cute5tupleIJiiiiEEENS1_10collective13CollectiveMmaINS1_34MainloopSm90TmaGmmaWarpSpecializedILi28ENS5_IJNS4_1CILi2EEENSA_ILi1EEESC_EEENS1_35KernelTmaWarpSpecializedCooperativeEEENS5_IJNSA_ILi128EEESG_NSA_ILi16EEEEEENS_6half_tENS5_IJlSC_lEEESJ_SK_NS4_8TiledMMAINS4_8MMA_AtomIJNS4_4SM904GMMA26MMA_64x128x16_F32F16F16_SSILNSO_5MajorE0ELSQ_0ELNSO_7ScaleInE1ELSR_1EEEEEENS4_6LayoutISD_NS5_IJSC_NSA_ILi0EEESV_EEEEENS5_IJNS4_10UnderscoreESY_SY_EEEEENS4_13SM90_TMA_LOADENS4_14ComposedLayoutINS4_7SwizzleILi1ELi4ELi3EEENS4_18smem_ptr_flag_bitsILi16EEENSU_INS5_IJNSA_ILi8EEESH_EEENS5_IJSH_SC_EEEEEEEvNS4_8identityENS4_23SM90_TMA_LOAD_MULTICASTES1B_vS1C_EENS_8epilogue10collective6detail29Sm90TmaWarpSpecializedAdapterINS1G_15DefaultEpilogueISJ_SK_SK_NS1F_6thread17LinearCombinationISJ_Li1EffLNS1K_9ScaleType4KindE0ELNS_15FloatRoundStyleE2ESJ_EENS1_15EpilogueDefaultEEEEEvvEEEEvNT_6ParamsE,"ax",@progbits
	.align	128
.text._ZN7cutlass13device_kernelINS_4gemm6kernel13GemmUniversalIN4cute5tupleIJiiiiEEENS1_10collective13CollectiveMmaINS1_34MainloopSm90TmaGmmaWarpSpecializedILi28ENS5_IJNS4_1CILi2EEENSA_ILi1EEESC_EEENS1_35KernelTmaWarpSpecializedCooperativeEEENS5_IJNSA_ILi128EEESG_NSA_ILi16EEEEEENS_6half_tENS5_IJlSC_lEEESJ_SK_NS4_8TiledMMAINS4_8MMA_AtomIJNS4_4SM904GMMA26MMA_64x128x16_F32F16F16_SSILNSO_5MajorE0ELSQ_0ELNSO_7ScaleInE1ELSR_1EEEEEENS4_6LayoutISD_NS5_IJSC_NSA_ILi0EEESV_EEEEENS5_IJNS4_10UnderscoreESY_SY_EEEEENS4_13SM90_TMA_LOADENS4_14ComposedLayoutINS4_7SwizzleILi1ELi4ELi3EEENS4_18smem_ptr_flag_bitsILi16EEENSU_INS5_IJNSA_ILi8EEESH_EEENS5_IJSH_SC_EEEEEEEvNS4_8identityENS4_23SM90_TMA_LOAD_MULTICASTES1B_vS1C_EENS_8epilogue10collective6detail29Sm90TmaWarpSpecializedAdapterINS1G_15DefaultEpilogueISJ_SK_SK_NS1F_6thread17LinearCombinationISJ_Li1EffLNS1K_9ScaleType4KindE0ELNS_15FloatRoundStyleE2ESJ_EENS1_15EpilogueDefaultEEEEEvvEEEEvNT_6ParamsE:
        .type           _ZN7cutlass13device_kernelINS_4gemm6kernel13GemmUniversalIN4cute5tupleIJiiiiEEENS1_10collective13CollectiveMmaINS1_34MainloopSm90TmaGmmaWarpSpecializedILi28ENS5_IJNS4_1CILi2EEENSA_ILi1EEESC_EEENS1_35KernelTmaWarpSpecializedCooperativeEEENS5_IJNSA_ILi128EEESG_NSA_ILi16EEEEEENS_6half_tENS5_IJlSC_lEEESJ_SK_NS4_8TiledMMAINS4_8MMA_AtomIJNS4_4SM904GMMA26MMA_64x128x16_F32F16F16_SSILNSO_5MajorE0ELSQ_0ELNSO_7ScaleInE1ELSR_1EEEEEENS4_6LayoutISD_NS5_IJSC_NSA_ILi0EEESV_EEEEENS5_IJNS4_10UnderscoreESY_SY_EEEEENS4_13SM90_TMA_LOADENS4_14ComposedLayoutINS4_7SwizzleILi1ELi4ELi3EEENS4_18smem_ptr_flag_bitsILi16EEENSU_INS5_IJNSA_ILi8EEESH_EEENS5_IJSH_SC_EEEEEEEvNS4_8identityENS4_23SM90_TMA_LOAD_MULTICASTES1B_vS1C_EENS_8epilogue10collective6detail29Sm90TmaWarpSpecializedAdapterINS1G_15DefaultEpilogueISJ_SK_SK_NS1F_6thread17LinearCombinationISJ_Li1EffLNS1K_9ScaleType4KindE0ELNS_15FloatRoundStyleE2ESJ_EENS1_15EpilogueDefaultEEEEEvvEEEEvNT_6ParamsE,@function
        .size           _ZN7cutlass13device_kernelINS_4gemm6kernel13GemmUniversalIN4cute5tupleIJiiiiEEENS1_10collective13CollectiveMmaINS1_34MainloopSm90TmaGmmaWarpSpecializedILi28ENS5_IJNS4_1CILi2EEENSA_ILi1EEESC_EEENS1_35KernelTmaWarpSpecializedCooperativeEEENS5_IJNSA_ILi128EEESG_NSA_ILi16EEEEEENS_6half_tENS5_IJlSC_lEEESJ_SK_NS4_8TiledMMAINS4_8MMA_AtomIJNS4_4SM904GMMA26MMA_64x128x16_F32F16F16_SSILNSO_5MajorE0ELSQ_0ELNSO_7ScaleInE1ELSR_1EEEEEENS4_6LayoutISD_NS5_IJSC_NSA_ILi0EEESV_EEEEENS5_IJNS4_10UnderscoreESY_SY_EEEEENS4_13SM90_TMA_LOADENS4_14ComposedLayoutINS4_7SwizzleILi1ELi4ELi3EEENS4_18smem_ptr_flag_bitsILi16EEENSU_INS5_IJNSA_ILi8EEESH_EEENS5_IJSH_SC_EEEEEEEvNS4_8identityENS4_23SM90_TMA_LOAD_MULTICASTES1B_vS1C_EENS_8epilogue10collective6detail29Sm90TmaWarpSpecializedAdapterINS1G_15DefaultEpilogueISJ_SK_SK_NS1F_6thread17LinearCombinationISJ_Li1EffLNS1K_9ScaleType4KindE0ELNS_15FloatRoundStyleE2ESJ_EENS1_15EpilogueDefaultEEEEEvvEEEEvNT_6ParamsE,(.L_x_248 - _ZN7cutlass13device_kernelINS_4gemm6kernel13GemmUniversalIN4cute5tupleIJiiiiEEENS1_10collective13CollectiveMmaINS1_34MainloopSm90TmaGmmaWarpSpecializedILi28ENS5_IJNS4_1CILi2EEENSA_ILi1EEESC_EEENS1_35KernelTmaWarpSpecializedCooperativeEEENS5_IJNSA_ILi128EEESG_NSA_ILi16EEEEEENS_6half_tENS5_IJlSC_lEEESJ_SK_NS4_8TiledMMAINS4_8MMA_AtomIJNS4_4SM904GMMA26MMA_64x128x16_F32F16F16_SSILNSO_5MajorE0ELSQ_0ELNSO_7ScaleInE1ELSR_1EEEEEENS4_6LayoutISD_NS5_IJSC_NSA_ILi0EEESV_EEEEENS5_IJNS4_10UnderscoreESY_SY_EEEEENS4_13SM90_TMA_LOADENS4_14ComposedLayoutINS4_7SwizzleILi1ELi4ELi3EEENS4_18smem_ptr_flag_bitsILi16EEENSU_INS5_IJNSA_ILi8EEESH_EEENS5_IJSH_SC_EEEEEEEvNS4_8identityENS4_23SM90_TMA_LOAD_MULTICASTES1B_vS1C_EENS_8epilogue10collective6detail29Sm90TmaWarpSpecializedAdapterINS1G_15DefaultEpilogueISJ_SK_SK_NS1F_6thread17LinearCombinationISJ_Li1EffLNS1K_9ScaleType4KindE0ELNS_15FloatRoundStyleE2ESJ_EENS1_15EpilogueDefaultEEEEEvvEEEEvNT_6ParamsE)
        .other          _ZN7cutlass13device_kernelINS_4gemm6kernel13GemmUniversalIN4cute5tupleIJiiiiEEENS1_10collective13CollectiveMmaINS1_34MainloopSm90TmaGmmaWarpSpecializedILi28ENS5_IJNS4_1CILi2EEENSA_ILi1EEESC_EEENS1_35KernelTmaWarpSpecializedCooperativeEEENS5_IJNSA_ILi128EEESG_NSA_ILi16EEEEEENS_6half_tENS5_IJlSC_lEEESJ_SK_NS4_8TiledMMAINS4_8MMA_AtomIJNS4_4SM904GMMA26MMA_64x128x16_F32F16F16_SSILNSO_5MajorE0ELSQ_0ELNSO_7ScaleInE1ELSR_1EEEEEENS4_6LayoutISD_NS5_IJSC_NSA_ILi0EEESV_EEEEENS5_IJNS4_10UnderscoreESY_SY_EEEEENS4_13SM90_TMA_LOADENS4_14ComposedLayoutINS4_7SwizzleILi1ELi4ELi3EEENS4_18smem_ptr_flag_bitsILi16EEENSU_INS5_IJNSA_ILi8EEESH_EEENS5_IJSH_SC_EEEEEEEvNS4_8identityENS4_23SM90_TMA_LOAD_MULTICASTES1B_vS1C_EENS_8epilogue10collective6detail29Sm90TmaWarpSpecializedAdapterINS1G_15DefaultEpilogueISJ_SK_SK_NS1F_6thread17LinearCombinationISJ_Li1EffLNS1K_9ScaleType4KindE0ELNS_15FloatRoundStyleE2ESJ_EENS1_15EpilogueDefaultEEEEEvvEEEEvNT_6ParamsE,@"STO_CUDA_ENTRY STV_DEFAULT"
_ZN7cutlass13device_kernelINS_4gemm6kernel13GemmUniversalIN4cute5tupleIJiiiiEEENS1_10collective13CollectiveMmaINS1_34MainloopSm90TmaGmmaWarpSpecializedILi28ENS5_IJNS4_1CILi2EEENSA_ILi1EEESC_EEENS1_35KernelTmaWarpSpecializedCooperativeEEENS5_IJNSA_ILi128EEESG_NSA_ILi16EEEEEENS_6half_tENS5_IJlSC_lEEESJ_SK_NS4_8TiledMMAINS4_8MMA_AtomIJNS4_4SM904GMMA26MMA_64x128x16_F32F16F16_SSILNSO_5MajorE0ELSQ_0ELNSO_7ScaleInE1ELSR_1EEEEEENS4_6LayoutISD_NS5_IJSC_NSA_ILi0EEESV_EEEEENS5_IJNS4_10UnderscoreESY_SY_EEEEENS4_13SM90_TMA_LOADENS4_14ComposedLayoutINS4_7SwizzleILi1ELi4ELi3EEENS4_18smem_ptr_flag_bitsILi16EEENSU_INS5_IJNSA_ILi8EEESH_EEENS5_IJSH_SC_EEEEEEEvNS4_8identityENS4_23SM90_TMA_LOAD_MULTICASTES1B_vS1C_EENS_8epilogue10collective6detail29Sm90TmaWarpSpecializedAdapterINS1G_15DefaultEpilogueISJ_SK_SK_NS1F_6thread17LinearCombinationISJ_Li1EffLNS1K_9ScaleType4KindE0ELNS_15FloatRoundStyleE2ESJ_EENS1_15EpilogueDefaultEEEEEvvEEEEvNT_6ParamsE:
[----:B------:R-:W0:Y:S01]  /*0000*/  LDC R1, c[0x0][0x28] ;  /* 0x00000a00ff017b82 */ /* 0x000e220000000800 */
[----:B------:R-:W1:Y:S01]  /*0010*/  S2R R95, SR_TID.X ;  /* 0x00000000005f7919 */ /* 0x000e620000002100 */
[----:B------:R-:W-:Y:S01]  /*0020*/  ELECT P0, URZ, PT ;  /* 0x00000000003f782f */ /* 0x000fe20003800000 */
[----:B------:R-:W-:Y:S01]  /*0030*/  BSSY B0, `(.L_x_0) ;  /* 0x000000f000007945 */ /* 0x000fe20003800000 */
[--C-:B-1----:R-:W-:Y:S02]  /*0040*/  SHF.R.U32.HI R0, RZ, 0x5, R95.reuse ;  /* 0x00000005ff007819 */ /* 0x102fe4000001165f */
[----:B------:R-:W-:-:S03]  /*0050*/  SHF.R.U32.HI R7, RZ, 0x7, R95 ;  /* 0x00000007ff077819 */ /* 0x000fc6000001165f */
[----:B------:R-:W1:Y:S04]  /*0060*/  SHFL.IDX PT, R3, R0, RZ, 0x1f ;  /* 0x00001fff00037589 */ /* 0x000e6800000e0000 */
[----:B------:R2:W3:Y:S01]  /*0070*/  SHFL.IDX PT, R2, R7, RZ, 0x1f ;  /* 0x00001fff07027589 */ /* 0x0004e200000e0000 */
[----:B-1----:R-:W-:-:S13]  /*0080*/  ISETP.NE.OR P0, PT, R3, RZ, !P0 ;  /* 0x000000ff0300720c */ /* 0x002fda0004705670 */
[----:B0-23--:R-:W-:Y:S05]  /*0090*/  @P0 BRA `(.L_x_1) ;  /* 0x0000000000200947 */ /* 0x00dfea0003800000 */
[----:B------:R-:W-:Y:S02]  /*00a0*/  ULDC.64 UR4, c[0x0][0x198] ;  /* 0x0000660000047ab9 */ /* 0x000fe40000000a00 */
[----:B------:R-:W-:Y:S02]  /*00b0*/  UIADD3 UR6, UP0, UR4, 0xf0, URZ ;  /* 0x000000f004067890 */ /* 0x000fe4000ff1e03f */
[----:B------:R-:W-:Y:S02]  /*00c0*/  UIADD3 UR4, UP1, UR4, 0x1f0, URZ ;  /* 0x000001f004047890 */ /* 0x000fe4000ff3e03f */
[----:B------:R-:W-:Y:S02]  /*00d0*/  UIADD3.X UR7, URZ, UR5, URZ, UP0, !UPT ;  /* 0x000000053f077290 */ /* 0x000fe400087fe43f */
[----:B------:R-:W-:-:S07]  /*00e0*/  UIADD3.X UR5, URZ, UR5, URZ, UP1, !UPT ;  /* 0x000000053f057290 */ /* 0x000fce0008ffe43f */
[----:B------:R0:W-:Y:S02]  /*00f0*/  UTMACCTL.PF [UR6] ;  /* 0x00000000060079b9 */ /* 0x0001e40008040000 */
[----:B------:R0:W-:Y:S02]  /*0100*/  UTMACCTL.PF [UR4] ;  /* 0x00000000040079b9 */ /* 0x0001e40008040000 */
[----:B0-----:R-:W-:Y:S01]  /*0110*/  NOP ;  /* 0x0000000000007918 */ /* 0x001fe20000000000 */
.L_x_1:
[----:B------:R-:W-:Y:S05]  /*0120*/  BSYNC B0 ;  /* 0x0000000000007941 */ /* 0x000fea0003800000 */
.L_x_0:
[----:B------:R-:W0:Y:S02]  /*0130*/  SHFL.IDX PT, R5, R0, RZ, 0x1f ;  /* 0x00001fff00057589 */ /* 0x000e2400000e0000 */
[----:B0-----:R-:W-:-:S13]  /*0140*/  ISETP.NE.AND P0, PT, R5, RZ, PT ;  /* 0x000000ff0500720c */ /* 0x001fda0003f05270 */
[----:B------:R-:W-:Y:S05]  /*0150*/  @P0 BRA `(.L_x_2) ;  /* 0x0000000400240947 */ /* 0x000fea0003800000 */
[----:B------:R-:W-:Y:S01]  /*0160*/  ELECT P0, URZ, PT ;  /* 0x00000000003f782f */ /* 0x000fe20003800000 */
[----:B------:R-:W-:-:S12]  /*0170*/  BSSY B0, `(.L_x_2) ;  /* 0x0000047000007945 */ /* 0x000fd80003800000 */
[----:B------:R-:W-:Y:S05]  /*0180*/  @!P0 BRA `(.L_x_3) ;  /* 0x0000000400148947 */ /* 0x000fea0003800000 */
[----:B------:R-:W0:Y:S01]  /*0190*/  S2UR UR8, SR_CgaCtaId ;  /* 0x00000000000879c3 */ /* 0x000e220000008800 */
[----:B------:R-:W-:Y:S01]  /*01a0*/  UMOV UR4, 0x400 ;  /* 0x0000040000047882 */ /* 0x000fe20000000000 */
[----:B------:R-:W-:Y:S01]  /*01b0*/  UMOV UR5, 0x1 ;  /* 0x0000000100057882 */ /* 0x000fe20000000000 */
[----:B------:R-:W-:Y:S02]  /*01c0*/  UMOV UR6, 0x4 ;  /* 0x0000000400067882 */ /* 0x000fe40000000000 */
[----:B------:R-:W-:-:S04]  /*01d0*/  UIADD3 UR6, -UR6, 0x100000, URZ ;  /* 0x0010000006067890 */ /* 0x000fc8000fffe13f */
[----:B------:R-:W-:Y:S02]  /*01e0*/  USHF.L.U32 UR7, UR6, 0xb, URZ ;  /* 0x0000000b06077899 */ /* 0x000fe4000800063f */
[----:B------:R-:W-:Y:S02]  /*01f0*/  USHF.L.U32 UR6, UR6, 0x1, URZ ;  /* 0x0000000106067899 */ /* 0x000fe4000800063f */
[----:B0-----:R-:W-:Y:S02]  /*0200*/  ULEA UR8, UR8, UR4, 0x18 ;  /* 0x0000000408087291 */ /* 0x001fe4000f8ec03f */
[----:B------:R-:W-:-:S04]  /*0210*/  UIADD3 UR4, -UR5, 0x100000, URZ ;  /* 0x0010000005047890 */ /* 0x000fc8000fffe13f */
[----:B------:R-:W-:Y:S02]  /*0220*/  USHF.L.U32 UR5, UR4, 0xb, URZ ;  /* 0x0000000b04057899 */ /* 0x000fe4000800063f */
[----:B------:R-:W-:Y:S01]  /*0230*/  USHF.L.U32 UR4, UR4, 0x1, URZ ;  /* 0x0000000104047899 */ /* 0x000fe2000800063f */
[----:B------:R-:W0:Y:S11]  /*0240*/  FENCE.VIEW.ASYNC.S ;  /* 0x00000000000073c6 */ /* 0x000e360000000000 */
[----:B0-----:R0:W1:Y:S01]  /*0250*/  SYNCS.EXCH.64 URZ, [UR8], UR4 ;  /* 0x00000004083f75b2 */ /* 0x0010620008000100 */
[----:B------:R0:W2:Y:S01]  /*0260*/  SYNCS.EXCH.64 URZ, [UR8+0xe0], UR6 ;  /* 0x0000e006083f75b2 */ /* 0x0000a20008000100 */
[----:B------:R0:W3:Y:S01]  /*0270*/  SYNCS.EXCH.64 URZ, [UR8+0x8], UR4 ;  /* 0x00000804083f75b2 */ /* 0x0000e20008000100 */
[----:B------:R0:W4:Y:S01]  /*0280*/  SYNCS.EXCH.64 URZ, [UR8+0xe8], UR6 ;  /* 0x0000e806083f75b2 */ /* 0x0001220008000100 */
[----:B------:R0:W0:Y:S01]  /*0290*/  SYNCS.EXCH.64 URZ, [UR8+0x10], UR4 ;  /* 0x00001004083f75b2 */ /* 0x0000220008000100 */
        /* <DEDUP_REMOVED lines=51> */
[----:B-1234-:R-:W-:Y:S01]  /*05d0*/  NOP ;  /* 0x0000000000007918 */ /* 0x01efe20000000000 */
.L_x_3:
[----:B0-----:R-:W-:Y:S05]  /*05e0*/  BSYNC B0 ;  /* 0x0000000000007941 */ /* 0x001fea0003800000 */
.L_x_2:
[----:B------:R-:W-:Y:S01]  /*05f0*/  SHF.R.S32.HI R4, RZ, 0x1f, R95 ;  /* 0x0000001fff047819 */ /* 0x000fe2000001145f */
[----:B------:R-:W0:Y:S01]  /*0600*/  SHFL.IDX PT, R0, R0, RZ, 0x1f ;  /* 0x00001fff00007589 */ /* 0x000e2200000e0000 */
[----:B------:R-:W1:Y:S01]  /*0610*/  S2UR UR8, SR_CTAID.X ;  /* 0x00000000000879c3 */ /* 0x000e620000002500 */
[----:B------:R-:W-:Y:S02]  /*0620*/  ELECT P0, URZ, PT ;  /* 0x00000000003f782f */ /* 0x000fe40003800000 */
[----:B------:R-:W-:Y:S01]  /*0630*/  LEA.HI R4, R4, R95, RZ, 0x7 ;  /* 0x0000005f04047211 */ /* 0x000fe200078f38ff */
[----:B------:R-:W-:Y:S01]  /*0640*/  ULDC UR4, c[0x0][0x150] ;  /* 0x0000540000047ab9 */ /* 0x000fe20000000800 */
[----:B------:R-:W-:Y:S01]  /*0650*/  SHF.R.S32.HI R6, RZ, 0x1f, R5 ;  /* 0x0000001fff067819 */ /* 0x000fe20000011405 */
[----:B------:R-:W-:Y:S01]  /*0660*/  NOP ;  /* 0x0000000000007918 */ /* 0x000fe20000000000 */
[----:B------:R-:W-:Y:S01]  /*0670*/  LOP3.LUT R4, R4, 0xffffff80, RZ, 0xc0, !PT ;  /* 0xffffff8004047812 */ /* 0x000fe200078ec0ff */
[----:B------:R-:W-:Y:S01]  /*0680*/  NOP ;  /* 0x0000000000007918 */ /* 0x000fe20000000000 */
[----:B------:R-:W-:Y:S01]  /*0690*/  LEA.HI R6, R6, R5, RZ, 0x2 ;  /* 0x0000000506067211 */ /* 0x000fe200078f10ff */
[----:B------:R-:W2:Y:S01]  /*06a0*/  LDC R11, c[0x0][0x144] ;  /* 0x00005100ff0b7b82 */ /* 0x000ea20000000800 */
[----:B------:R-:W-:Y:S01]  /*06b0*/  IMAD.MOV.U32 R22, RZ, RZ, 0x1 ;  /* 0x00000001ff167424 */ /* 0x000fe200078e00ff */
[----:B------:R-:W-:Y:S01]  /*06c0*/  ISETP.NE.AND P3, PT, R2, RZ, PT ;  /* 0x000000ff0200720c */ /* 0x000fe20003f65270 */
[----:B------:R-:W-:Y:S01]  /*06d0*/  IMAD.IADD R8, R95, 0x1, -R4 ;  /* 0x000000015f087824 */ /* 0x000fe200078e0a04 */
[----:B------:R-:W-:Y:S01]  /*06e0*/  LOP3.LUT R6, R6, 0x3ffffffc, RZ, 0xc0, !PT ;  /* 0x3ffffffc06067812 */ /* 0x000fe200078ec0ff */
[----:B------:R-:W3:Y:S03]  /*06f0*/  S2R R4, SR_CTAID.Y ;  /* 0x0000000000047919 */ /* 0x000ee60000002600 */
[----:B------:R-:W-:Y:S01]  /*0700*/  SHF.R.S32.HI R9, RZ, 0x1f, R8 ;  /* 0x0000001fff097819 */ /* 0x000fe20000011408 */
[----:B------:R-:W-:Y:S01]  /*0710*/  IMAD.IADD R6, R5, 0x1, -R6 ;  /* 0x0000000105067824 */ /* 0x000fe200078e0a06 */
[----:B------:R-:W4:Y:S02]  /*0720*/  LDC R13, c[0x0][0x140] ;  /* 0x00005000ff0d7b82 */ /* 0x000f240000000800 */
[----:B------:R-:W-:-:S02]  /*0730*/  LEA.HI R9, R9, R8, RZ, 0x3 ;  /* 0x0000000809097211 */ /* 0x000fc400078f18ff */
[----:B0-----:R-:W-:Y:S02]  /*0740*/  ISETP.NE.OR P0, PT, R0, RZ, !P0 ;  /* 0x000000ff0000720c */ /* 0x001fe40004705670 */
[--C-:B------:R-:W-:Y:S02]  /*0750*/  SHF.R.S32.HI R0, RZ, 0x3, R9.reuse ;  /* 0x00000003ff007819 */ /* 0x100fe40000011409 */
[----:B-1----:R-:W-:Y:S02]  /*0760*/  I2FP.F32.U32 R10, UR8 ;  /* 0x00000008000a7c45 */ /* 0x002fe40008201000 */
[----:B------:R-:W-:-:S03]  /*0770*/  SHF.R.S32.HI R9, RZ, 0x1f, R9 ;  /* 0x0000001fff097819 */ /* 0x000fc60000011409 */
[----:B------:R-:W-:Y:S01]  /*0780*/  FMUL R10, R10, UR4 ;  /* 0x000000040a0a7c20 */ /* 0x000fe20008400000 */
[----:B------:R-:W-:Y:S01]  /*0790*/  LEA.HI R9, R9, R0, RZ, 0x2 ;  /* 0x0000000009097211 */ /* 0x000fe200078f10ff */
[----:B------:R-:W-:Y:S02]  /*07a0*/  ULDC UR4, c[0x0][0x154] ;  /* 0x0000550000047ab9 */ /* 0x000fe40000000800 */
[----:B------:R-:W-:Y:S01]  /*07b0*/  VOTEU.ALL UP0, P0 ;  /* 0x00000000003f7886 */ /* 0x000fe20000000000 */
[----:B------:R-:W-:Y:S01]  /*07c0*/  LOP3.LUT R9, R9, 0xfffffffc, RZ, 0xc0, !PT ;  /* 0xfffffffc09097812 */ /* 0x000fe200078ec0ff */
[----:B------:R-:W0:Y:S01]  /*07d0*/  F2I.U32.TRUNC.NTZ R10, R10 ;  /* 0x0000000a000a7305 */ /* 0x000e22000020f000 */
[----:B------:R-:W-:Y:S02]  /*07e0*/  VOTEU.ALL UP1, P0 ;  /* 0x00000000003f7886 */ /* 0x000fe40000020000 */
[----:B------:R-:W1:Y:S01]  /*07f0*/  @!UP0 S2UR UR7, SR_CgaCtaId ;  /* 0x00000000000789c3 */ /* 0x000e620000008800 */
[----:B------:R-:W-:Y:S01]  /*0800*/  IMAD.IADD R9, R0, 0x1, -R9 ;  /* 0x0000000100097824 */ /* 0x000fe200078e0a09 */
[----:B------:R-:W-:Y:S01]  /*0810*/  SHF.R.S32.HI R0, RZ, 0x1f, R3 ;  /* 0x0000001fff007819 */ /* 0x000fe20000011403 */
[----:B------:R-:W-:Y:S01]  /*0820*/  @!UP0 UMOV UR6, 0x400 ;  /* 0x0000040000068882 */ /* 0x000fe20000000000 */
[----:B----4-:R-:W-:Y:S01]  /*0830*/  ISETP.EQ.U32.AND P2, PT, R13, 0x1, PT ;  /* 0x000000010d00780c */ /* 0x010fe20003f42070 */
[----:B------:R-:W-:Y:S01]  /*0840*/  IMAD R19, R6, 0x4, R9 ;  /* 0x0000000406137824 */ /* 0x000fe200078e0209 */
[----:B---3--:R-:W-:-:S02]  /*0850*/  I2FP.F32.U32 R12, R4 ;  /* 0x00000004000c7245 */ /* 0x008fc40000201000 */
[----:B------:R-:W3:Y:S01]  /*0860*/  LDC R9, c[0x0][0x148] ;  /* 0x00005200ff097b82 */ /* 0x000ee20000000800 */
[----:B------:R-:W-:Y:S02]  /*0870*/  LEA.HI R0, R0, R3, RZ, 0x2 ;  /* 0x0000000300007211 */ /* 0x000fe400078f10ff */
[----:B------:R-:W-:Y:S01]  /*0880*/  LEA.HI R6, R19, R19, RZ, 0x1 ;  /* 0x0000001313067211 */ /* 0x000fe200078f08ff */
[----:B0-----:R-:W-:Y:S02]  /*0890*/  IMAD.MOV R14, RZ, RZ, -R10 ;  /* 0x000000ffff0e7224 */ /* 0x001fe400078e0a0a */
[----:B------:R-:W-:Y:S01]  /*08a0*/  FMUL R12, R12, UR4 ;  /* 0x000000040c0c7c20 */ /* 0x000fe20008400000 */
[----:B------:R-:W-:Y:S01]  /*08b0*/  LOP3.LUT R0, R0, 0xfffffffc, RZ, 0xc0, !PT ;  /* 0xfffffffc00007812 */ /* 0x000fe200078ec0ff */
[----:B------:R-:W-:Y:S01]  /*08c0*/  UMOV UR4, 0x20 ;  /* 0x0000002000047882 */ /* 0x000fe20000000000 */
[----:B------:R-:W-:Y:S01]  /*08d0*/  LOP3.LUT R10, R6, 0xfffffffe, RZ, 0xc0, !PT ;  /* 0xfffffffe060a7812 */ /* 0x000fe200078ec0ff */
[----:B--2---:R-:W-:Y:S01]  /*08e0*/  IMAD R6, R11, R14, UR8 ;  /* 0x000000080b067e24 */ /* 0x004fe2000f8e020e */
[----:B------:R-:W-:-:S04]  /*08f0*/  @!UP0 UIADD3 UR4, -UR4, 0x100000, URZ ;  /* 0x0010000004048890 */ /* 0x000fc8000fffe13f */
[----:B------:R-:W-:Y:S02]  /*0900*/  @!UP0 USHF.L.U32 UR5, UR4, 0xb, URZ ;  /* 0x0000000b04058899 */ /* 0x000fe4000800063f */
[----:B------:R-:W-:Y:S01]  /*0910*/  @!UP0 USHF.L.U32 UR4, UR4, 0x1, URZ ;  /* 0x0000000104048899 */ /* 0x000fe2000800063f */
[----:B------:R-:W0:Y:S01]  /*0920*/  F2I.U32.TRUNC.NTZ R12, R12 ;  /* 0x0000000c000c7305 */ /* 0x000e22000020f000 */
[----:B------:R-:W-:Y:S02]  /*0930*/  IMAD.IADD R3, R3, 0x1, -R0 ;  /* 0x0000000103037824 */ /* 0x000fe400078e0a00 */
[C---:B------:R-:W-:Y:S02]  /*0940*/  IMAD.IADD R11, R19.reuse, 0x1, -R10 ;  /* 0x00000001130b7824 */ /* 0x040fe400078e0a0a */
[----:B------:R-:W-:Y:S01]  /*0950*/  IMAD.SHL.U32 R10, R19, 0x4, RZ ;  /* 0x00000004130a7824 */ /* 0x000fe200078e00ff */
[----:B-1----:R-:W-:Y:S01]  /*0960*/  @!UP0 ULEA UR6, UR7, UR6, 0x18 ;  /* 0x0000000607068291 */ /* 0x002fe2000f8ec03f */
[----:B------:R-:W-:Y:S01]  /*0970*/  ISETP.NE.AND P1, PT, R3, 0x3, PT ;  /* 0x000000030300780c */ /* 0x000fe20003f25270 */
[----:B------:R-:W-:Y:S01]  /*0980*/  VOTEU.ALL UP0, P0 ;  /* 0x00000000003f7886 */ /* 0x000fe20000000000 */
[----:B------:R-:W-:-:S02]  /*0990*/  ISETP.NE.AND P4, PT, R11, R6, PT ;  /* 0x000000060b00720c */ /* 0x000fc40003f85270 */
[----:B------:R-:W-:Y:S02]  /*09a0*/  LOP3.LUT R19, R19, 0xc, R10, 0x78, !PT ;  /* 0x0000000c13137812 */ /* 0x000fe400078e780a */
[----:B------:R-:W-:Y:S01]  /*09b0*/  LOP3.LUT P0, RZ, R8, 0x7, RZ, 0xc0, !PT ;  /* 0x0000000708ff7812 */ /* 0x000fe2000780c0ff */
[C---:B------:R-:W-:Y:S01]  /*09c0*/  VIADD R8, R2.reuse, 0xffffffff ;  /* 0xffffffff02087836 */ /* 0x040fe20000000000 */
[----:B------:R-:W-:Y:S01]  /*09d0*/  ISETP.EQ.OR P1, PT, R3, RZ, !P1 ;  /* 0x000000ff0300720c */ /* 0x000fe20004f22670 */
[----:B0-----:R-:W-:Y:S01]  /*09e0*/  IMAD.MOV R23, RZ, RZ, -R12 ;  /* 0x000000ffff177224 */ /* 0x001fe200078e0a0c */
[----:B------:R-:W-:Y:S01]  /*09f0*/  ISETP.LT.U32.AND P0, PT, R19, 0x2, !P0 ;  /* 0x000000021300780c */ /* 0x000fe20004701070 */
[----:B------:R-:W0:Y:S02]  /*0a00*/  FENCE.VIEW.ASYNC.S ;  /* 0x00000000000073c6 */ /* 0x000e240000000000 */
[----:B0-----:R0:W1:Y:S01]  /*0a10*/  @!UP0 SYNCS.EXCH.64 URZ, [UR6+0x1d0], UR4 ;  /* 0x0001d004063f85b2 */ /* 0x0010620008000100 */
[----:B------:R-:W-:Y:S01]  /*0a20*/  ISETP.EQ.AND P1, PT, R2, RZ, P1 ;  /* 0x000000ff0200720c */ /* 0x000fe20000f22270 */
[----:B---3--:R-:W-:Y:S01]  /*0a30*/  IMAD R11, R9, R23, R4 ;  /* 0x00000017090b7224 */ /* 0x008fe200078e0204 */
[----:B------:R-:W-:-:S02]  /*0a40*/  ISETP.GE.U32.AND P6, PT, R8, 0x2, PT ;  /* 0x000000020800780c */ /* 0x000fc40003fc6070 */
[----:B------:R-:W-:Y:S02]  /*0a50*/  @P4 LEA.HI R0, R19, R19, RZ, 0x1 ;  /* 0x0000001313004211 */ /* 0x000fe400078f08ff */
[----:B------:R-:W-:Y:S02]  /*0a60*/  SEL R18, RZ, 0x1, !P1 ;  /* 0x00000001ff127807 */ /* 0x000fe40004800000 */
[----:B------:R-:W-:Y:S02]  /*0a70*/  @P4 SHF.R.S32.HI R0, RZ, 0x1, R0 ;  /* 0x00000001ff004819 */ /* 0x000fe40000011400 */
[----:B------:R-:W-:Y:S02]  /*0a80*/  SEL R18, R18, 0x2, P6 ;  /* 0x0000000212127807 */ /* 0x000fe40003000000 */
[----:B------:R-:W-:Y:S02]  /*0a90*/  @P4 ISETP.NE.AND P5, PT, R0, R11, PT ;  /* 0x0000000b0000420c */ /* 0x000fe40003fa5270 */
[----:B------:R-:W-:Y:S01]  /*0aa0*/  SEL R11, RZ, 0x1, !P0 ;  /* 0x00000001ff0b7807 */ /* 0x000fe20004000000 */
[----:B------:R0:W2:Y:S01]  /*0ab0*/  @!UP1 SYNCS.EXCH.64 URZ, [UR6+0x1d8], UR4 ;  /* 0x0001d804063f95b2 */ /* 0x0000a20008000100 */
[----:B------:R-:W-:Y:S01]  /*0ac0*/  @P4 SEL R22, RZ, 0x1, P5 ;  /* 0x00000001ff164807 */ /* 0x000fe20002800000 */
[----:B------:R-:W-:Y:S01]  /*0ad0*/  NOP ;  /* 0x0000000000007918 */ /* 0x000fe20000000000 */
[----:B------:R-:W-:-:S02]  /*0ae0*/  LOP3.LUT R0, R95, 0x7f, RZ, 0xc0, !PT ;  /* 0x0000007f5f007812 */ /* 0x000fc400078ec0ff */
[----:B------:R-:W-:Y:S01]  /*0af0*/  LOP3.LUT R22, R22, R11, RZ, 0xc0, !PT ;  /* 0x0000000b16167212 */ /* 0x000fe200078ec0ff */
[----:B01----:R-:W-:Y:S06]  /*0b00*/  @!P2 BRA `(.L_x_4) ;  /* 0x000000000008a947 */ /* 0x003fec0003800000 */
[----:B--2---:R-:W-:Y:S01]  /*0b10*/  UCGABAR_ARV ;  /* 0x00000000000079c7 */ /* 0x004fe20008000000 */
[----:B------:R-:W-:Y:S05]  /*0b20*/  BRA `(.L_x_5) ;  /* 0x0000000000047947 */ /* 0x000fea0003800000 */
.L_x_4:
[----:B--2---:R-:W-:Y:S01]  /*0b30*/  NOP ;  /* 0x0000000000007918 */ /* 0x004fe20000000000 */
.L_x_5:
[----:B------:R-:W0:Y:S01]  /*0b40*/  LDC R2, c[0x0][0x65c] ;  /* 0x00019700ff027b82 */ /* 0x000e220000000800 */
[----:B------:R-:W-:Y:S02]  /*0b50*/  IMAD.U32 R10, RZ, RZ, UR8 ;  /* 0x00000008ff0a7e24 */ /* 0x000fe4000f8e00ff */
[----:B------:R-:W-:Y:S01]  /*0b60*/  IMAD.MOV.U32 R11, RZ, RZ, RZ ;  /* 0x000000ffff0b7224 */ /* 0x000fe200078e00ff */
[----:B0-----:R-:W-:-:S04]  /*0b70*/  ISETP.NE.AND P1, PT, R2, 0x1, PT ;  /* 0x000000010200780c */ /* 0x001fc80003f25270 */
[----:B------:R-:W-:-:S09]  /*0b80*/  P2R R5, PR, RZ, 0x2 ;  /* 0x00000002ff057803 */ /* 0x000fd20000000000 */
[----:B------:R-:W0:Y:S01]  /*0b90*/  @P1 LDC R17, c[0x0][0x10] ;  /* 0x00000400ff111b82 */ /* 0x000e220000000800 */
[----:B------:R-:W-:Y:S02]  /*0ba0*/  @P1 IMAD.MOV.U32 R5, RZ, RZ, RZ ;  /* 0x000000ffff051224 */ /* 0x000fe400078e00ff */
[----:B------:R-:W-:-:S05]  /*0bb0*/  @P1 IMAD.MOV.U32 R15, RZ, RZ, RZ ;  /* 0x000000ffff0f1224 */ /* 0x000fca00078e00ff */
[----:B------:R-:W1:Y:S01]  /*0bc0*/  @!P1 LDC R13, c[0x0][0xc] ;  /* 0x00000300ff0d9b82 */ /* 0x000e620000000800 */
[----:B------:R-:W-:Y:S01]  /*0bd0*/  ULDC UR4, c[0x0][0xc] ;  /* 0x0000030000047ab9 */ /* 0x000fe20000000800 */
[----:B------:R-:W-:Y:S01]  /*0be0*/  ULDC UR5, c[0x0][0x10] ;  /* 0x0000040000057ab9 */ /* 0x000fe20000000800 */
[----:B------:R-:W-:Y:S01]  /*0bf0*/  ULDC UR6, c[0x0][0x14] ;  /* 0x0000050000067ab9 */ /* 0x000fe20000000800 */
[----:B------:R-:W-:-:S04]  /*0c00*/  UIMAD.WIDE.U32 UR4, UR4, UR5, URZ ;  /* 0x00000005040472a5 */ /* 0x000fc8000f8e003f */
[----:B------:R-:W-:Y:S02]  /*0c10*/  UIMAD.WIDE.U32 UR36, UR4, UR6, URZ ;  /* 0x00000006042472a5 */ /* 0x000fe4000f8e003f */
[----:B------:R-:W-:-:S04]  /*0c20*/  UIMAD UR42, UR5, UR6, URZ ;  /* 0x00000006052a72a4 */ /* 0x000fc8000f8e023f */
[----:B------:R-:W-:Y:S01]  /*0c30*/  UIADD3 UR42, UR37, UR42, URZ ;  /* 0x0000002a252a7290 */ /* 0x000fe2000fffe03f */
[----:B0-----:R-:W-:-:S04]  /*0c40*/  @P1 IMAD.WIDE.U32 R16, R17, UR8, R4 ;  /* 0x0000000811101c25 */ /* 0x001fc8000f8e0004 */
[----:B------:R-:W-:Y:S02]  /*0c50*/  @P1 IMAD.IADD R17, R17, 0x1, R15 ;  /* 0x0000000111111824 */ /* 0x000fe400078e020f */
[----:B-1----:R-:W-:-:S04]  /*0c60*/  @!P1 IMAD.WIDE.U32 R10, R4, R13, R10 ;  /* 0x0000000d040a9225 */ /* 0x002fc800078e000a */
[----:B------:R-:W-:Y:S02]  /*0c70*/  @!P1 IMAD.MOV.U32 R16, RZ, RZ, R10 ;  /* 0x000000ffff109224 */ /* 0x000fe400078e000a */
[----:B------:R-:W-:Y:S01]  /*0c80*/  @!P1 IMAD.MOV.U32 R17, RZ, RZ, R11 ;  /* 0x000000ffff119224 */ /* 0x000fe200078e000b */
[----:B------:R-:W-:Y:S06]  /*0c90*/  @!P2 BRA `(.L_x_6) ;  /* 0x00000000000ca947 */ /* 0x000fec0003800000 */
[----:B------:R-:W-:Y:S01]  /*0ca0*/  UCGABAR_WAIT ;  /* 0x0000000000007dc7 */ /* 0x000fe20008000000 */
[----:B------:R-:W-:Y:S01]  /*0cb0*/  CCTL.IVALL ;  /* 0x00000000ff00798f */ /* 0x000fe20002000000 */
[----:B------:R-:W-:Y:S05]  /*0cc0*/  BRA `(.L_x_7) ;  /* 0x0000000000047947 */ /* 0x000fea0003800000 */
.L_x_6:
[----:B------:R-:W-:Y:S06]  /*0cd0*/  BAR.SYNC.DEFER_BLOCKING 0x0 ;  /* 0x0000000000007b1d */ /* 0x000fec0000010000 */
.L_x_7:
[----:B------:R-:W-:Y:S05]  /*0ce0*/  @!P3 BRA `(.L_x_8) ;  /* 0x0000005800d8b947 */ /* 0x000fea0003800000 */
[----:B------:R-:W-:-:S13]  /*0cf0*/  ISETP.GT.U32.AND P0, PT, R8, 0x1, PT ;  /* 0x000000010800780c */ /* 0x000fda0003f04070 */
[----:B------:R-:W-:Y:S05]  /*0d00*/  @P0 EXIT ;  /* 0x000000000000094d */ /* 0x000fea0003800000 */
[----:B------:R-:W-:Y:S01]  /*0d10*/  ULDC.64 UR4, c[0x0][0x650] ;  /* 0x0001940000047ab9 */ /* 0x000fe20000000a00 */
[----:B------:R-:W-:Y:S01]  /*0d20*/  PRMT R3, RZ, 0x7610, R3 ;  /* 0x00007610ff037816 */ /* 0x000fe20000000003 */
[----:B------:R-:W-:Y:S01]  /*0d30*/  IMAD.MOV.U32 R101, RZ, RZ, -0x1 ;  /* 0xffffffffff657424 */ /* 0x000fe200078e00ff */
[----:B------:R-:W-:Y:S01]  /*0d40*/  ISETP.GE.U32.AND P0, PT, R16, UR4, PT ;  /* 0x0000000410007c0c */ /* 0x000fe2000bf06070 */
[----:B------:R-:W-:Y:S02]  /*0d50*/  IMAD.MOV.U32 R100, RZ, RZ, -0x1 ;  /* 0xffffffffff647424 */ /* 0x000fe400078e00ff */
[----:B------:R-:W-:Y:S01]  /*0d60*/  IMAD.MOV.U32 R99, RZ, RZ, -0x1 ;  /* 0xffffffffff637424 */ /* 0x000fe200078e00ff */
[----:B------:R-:W-:-:S13]  /*0d70*/  ISETP.GE.U32.AND.EX P0, PT, R17, UR5, PT, P0 ;  /* 0x0000000511007c0c */ /* 0x000fda000bf06100 */
[----:B------:R-:W-:Y:S05]  /*0d80*/  @P0 BRA `(.L_x_9) ;  /* 0x0000000400280947 */ /* 0x000fea0003800000 */
[----:B------:R-:W0:Y:S01]  /*0d90*/  LDC.64 R24, c[0x0][0x628] ;  /* 0x00018a00ff187b82 */ /* 0x000e220000000a00 */
[----:B------:R-:W-:Y:S02]  /*0da0*/  IMAD.MOV.U32 R10, RZ, RZ, R16 ;  /* 0x000000ffff0a7224 */ /* 0x000fe400078e0010 */
[----:B------:R-:W-:-:S05]  /*0db0*/  IMAD.MOV.U32 R11, RZ, RZ, R17 ;  /* 0x000000ffff0b7224 */ /* 0x000fca00078e0011 */
[----:B------:R-:W1:Y:S08]  /*0dc0*/  LDC R8, c[0x0][0x630] ;  /* 0x00018c00ff087b82 */ /* 0x000e700000000800 */
[----:B------:R-:W2:Y:S01]  /*0dd0*/  LDC.64 R26, c[0x0][0x620] ;  /* 0x00018800ff1a7b82 */ /* 0x000ea20000000a00 */
[----:B0-----:R-:W-:-:S04]  /*0de0*/  ISETP.NE.U32.AND P0, PT, R24, RZ, PT ;  /* 0x000000ff1800720c */ /* 0x001fc80003f05070 */
[----:B------:R-:W-:-:S13]  /*0df0*/  ISETP.NE.AND.EX P0, PT, R25, RZ, PT, P0 ;  /* 0x000000ff1900720c */ /* 0x000fda0003f05300 */
[----:B-12---:R-:W-:Y:S05]  /*0e00*/  @!P0 BRA `(.L_x_10) ;  /* 0x0000000000288947 */ /* 0x006fea0003800000 */
[----:B------:R-:W0:Y:S02]  /*0e10*/  LDC R3, c[0x0][0x634] ;  /* 0x00018d00ff037b82 */ /* 0x000e240000000800 */
[----:B0-----:R-:W-:-:S05]  /*0e20*/  IADD3 R3, P0, R16, R3, RZ ;  /* 0x0000000310037210 */ /* 0x001fca0007f1e0ff */
[----:B------:R-:W-:-:S04]  /*0e30*/  IMAD.X R21, RZ, RZ, R17, P0 ;  /* 0x000000ffff157224 */ /* 0x000fc800000e0611 */
[----:B------:R-:W-:-:S04]  /*0e40*/  IMAD.WIDE.U32 R10, R21, R24, RZ ;  /* 0x00000018150a7225 */ /* 0x000fc800078e00ff */
[----:B------:R-:W-:-:S04]  /*0e50*/  IMAD.WIDE.U32 R12, P0, R3, R25, R10 ;  /* 0x00000019030c7225 */ /* 0x000fc8000780000a */
[----:B------:R-:W-:-:S04]  /*0e60*/  IMAD.WIDE.U32 R10, R3, R24, RZ ;  /* 0x00000018030a7225 */ /* 0x000fc800078e00ff */
[----:B------:R-:W-:Y:S01]  /*0e70*/  IMAD.X R15, RZ, RZ, RZ, P0 ;  /* 0x000000ffff0f7224 */ /* 0x000fe200000e06ff */
[----:B------:R-:W-:Y:S01]  /*0e80*/  IADD3 RZ, P0, R11, R12, RZ ;  /* 0x0000000c0bff7210 */ /* 0x000fe20007f1e0ff */
[----:B------:R-:W-:-:S04]  /*0e90*/  IMAD.MOV.U32 R14, RZ, RZ, R13 ;  /* 0x000000ffff0e7224 */ /* 0x000fc800078e000d */
[----:B------:R-:W-:-:S08]  /*0ea0*/  IMAD.WIDE.U32.X R10, R21, R25, R14, P0 ;  /* 0x00000019150a7225 */ /* 0x000fd000000e040e */
.L_x_10:
[----:B------:R-:W0:Y:S01]  /*0eb0*/  LDC.64 R30, c[0x0][0x640] ;  /* 0x00019000ff1e7b82 */ /* 0x000e220000000a00 */
[-CC-:B------:R-:W-:Y:S01]  /*0ec0*/  SHF.R.U64 R99, R10, R8.reuse, R11.reuse ;  /* 0x000000080a637219 */ /* 0x180fe2000000120b */
[----:B------:R-:W-:Y:S01]  /*0ed0*/  IMAD R29, R9, R23, R4 ;  /* 0x00000017091d7224 */ /* 0x000fe200078e0204 */
[----:B------:R-:W-:Y:S01]  /*0ee0*/  SHF.R.U32.HI R3, RZ, R8, R11 ;  /* 0x00000008ff037219 */ /* 0x000fe2000001160b */
[----:B------:R-:W-:Y:S01]  /*0ef0*/  IMAD.MOV.U32 R23, RZ, RZ, 0x1 ;  /* 0x00000001ff177424 */ /* 0x000fe200078e00ff */
[----:B------:R-:W-:-:S03]  /*0f00*/  IADD3 R5, P0, RZ, -R99, RZ ;  /* 0x80000063ff057210 */ /* 0x000fc60007f1e0ff */
[----:B------:R-:W1:Y:S02]  /*0f10*/  LDC R12, c[0x0][0x618] ;  /* 0x00018600ff0c7b82 */ /* 0x000e640000000800 */
[----:B------:R-:W-:Y:S02]  /*0f20*/  IMAD.X R3, RZ, RZ, ~R3, P0 ;  /* 0x000000ffff037224 */ /* 0x000fe400000e0e03 */
[----:B------:R-:W-:-:S04]  /*0f30*/  IMAD.WIDE.U32 R10, R5, R26, R16 ;  /* 0x0000001a050a7225 */ /* 0x000fc800078e0010 */
[----:B------:R-:W2:Y:S01]  /*0f40*/  LDC R20, c[0x0][0x608] ;  /* 0x00018200ff147b82 */ /* 0x000ea20000000800 */
[----:B------:R-:W-:Y:S02]  /*0f50*/  IMAD R8, R3, R26, RZ ;  /* 0x0000001a03087224 */ /* 0x000fe400078e02ff */
[----:B------:R-:W-:Y:S02]  /*0f60*/  IMAD.MOV.U32 R3, RZ, RZ, -0x1 ;  /* 0xffffffffff037424 */ /* 0x000fe400078e00ff */
[----:B------:R-:W-:-:S03]  /*0f70*/  IMAD R5, R5, R27, R8 ;  /* 0x0000001b05057224 */ /* 0x000fc600078e0208 */
[----:B------:R-:W3:Y:S01]  /*0f80*/  LDC R28, c[0x0][0x658] ;  /* 0x00019600ff1c7b82 */ /* 0x000ee20000000800 */
[----:B------:R-:W-:Y:S01]  /*0f90*/  IMAD.IADD R5, R11, 0x1, R5 ;  /* 0x000000010b057824 */ /* 0x000fe200078e0205 */
[----:B0-----:R-:W-:-:S04]  /*0fa0*/  ISETP.NE.U32.AND P0, PT, R30, RZ, PT ;  /* 0x000000ff1e00720c */ /* 0x001fc80003f05070 */
[----:B------:R-:W-:Y:S02]  /*0fb0*/  ISETP.NE.AND.EX P0, PT, R31, RZ, PT, P0 ;  /* 0x000000ff1f00720c */ /* 0x000fe40003f05300 */
[----:B------:R-:W0:Y:S01]  /*0fc0*/  LDC R24, c[0x0][0x600] ;  /* 0x00018000ff187b82 */ /* 0x000e220000000800 */
[-CC-:B-1----:R-:W-:Y:S02]  /*0fd0*/  SHF.R.U64 R14, R10, R12.reuse, R5.reuse ;  /* 0x0000000c0a0e7219 */ /* 0x182fe40000001205 */
[----:B------:R-:W-:-:S05]  /*0fe0*/  SHF.R.U32.HI R5, RZ, R12, R5 ;  /* 0x0000000cff057219 */ /* 0x000fca0000011605 */
[----:B------:R-:W1:Y:S01]  /*0ff0*/  LDC R15, c[0x0][0x648] ;  /* 0x00019200ff0f7b82 */ /* 0x000e620000000800 */
[-CC-:B--2---:R-:W-:Y:S02]  /*1000*/  SHF.R.U64 R27, R14, R20.reuse, R5.reuse ;  /* 0x000000140e1b7219 */ /* 0x184fe40000001205 */
[----:B------:R-:W-:-:S05]  /*1010*/  SHF.R.U32.HI R5, RZ, R20, R5 ;  /* 0x00000014ff057219 */ /* 0x000fca0000011605 */
[----:B------:R-:W2:Y:S01]  /*1020*/  LDC R21, c[0x0][0x638] ;  /* 0x00018e00ff157b82 */ /* 0x000ea20000000800 */
[-CC-:B---3--:R-:W-:Y:S02]  /*1030*/  SHF.R.U64 R20, R27, R28.reuse, R5.reuse ;  /* 0x0000001c1b147219 */ /* 0x188fe40000001205 */
[-C--:B------:R-:W-:Y:S02]  /*1040*/  SHF.L.U32 R3, R3, R28.reuse, RZ ;  /* 0x0000001c03037219 */ /* 0x080fe400000006ff */
[----:B------:R-:W-:Y:S01]  /*1050*/  SHF.R.U32.HI R5, RZ, R28, R5 ;  /* 0x0000001cff057219 */ /* 0x000fe20000011605 */
[----:B------:R-:W-:Y:S01]  /*1060*/  IMAD.MOV.U32 R4, RZ, RZ, R20 ;  /* 0x000000ffff047224 */ /* 0x000fe200078e0014 */
[----:B------:R-:W-:Y:S01]  /*1070*/  LOP3.LUT R12, RZ, R3, RZ, 0x33, !PT ;  /* 0x00000003ff0c7212 */ /* 0x000fe200078e33ff */
[----:B------:R-:W3:Y:S01]  /*1080*/  LDC R25, c[0x0][0x610] ;  /* 0x00018400ff197b82 */ /* 0x000ee20000000800 */
[----:B------:R-:W-:Y:S05]  /*1090*/  @!P0 BRA `(.L_x_11) ;  /* 0x0000000000288947 */ /* 0x000fea0003800000 */
[----:B------:R-:W4:Y:S02]  /*10a0*/  LDC R3, c[0x0][0x64c] ;  /* 0x00019300ff037b82 */ /* 0x000f240000000800 */
[----:B----4-:R-:W-:-:S05]  /*10b0*/  IADD3 R3, P0, R20, R3, RZ ;  /* 0x0000000314037210 */ /* 0x010fca0007f1e0ff */
        /* <DEDUP_REMOVED lines=8> */
.L_x_11:
[----:B-1----:R-:W-:Y:S01]  /*1140*/  SHF.R.U64 R4, R4, R15, R5 ;  /* 0x0000000f04047219 */ /* 0x002fe20000001205 */
[----:B0-----:R-:W-:Y:S01]  /*1150*/  VIADD R5, R24, 0xffffffff ;  /* 0xffffffff18057836 */ /* 0x001fe20000000000 */
[----:B------:R-:W-:Y:S02]  /*1160*/  SHF.L.U32 R3, R23, R28, RZ ;  /* 0x0000001c17037219 */ /* 0x000fe400000006ff */
[----:B------:R-:W-:Y:S01]  /*1170*/  LOP3.LUT R12, R27, R12, RZ, 0xc0, !PT ;  /* 0x0000000c1b0c7212 */ /* 0x000fe200078ec0ff */
[----:B------:R-:W-:Y:S01]  /*1180*/  IMAD.MOV R8, RZ, RZ, -R4 ;  /* 0x000000ffff087224 */ /* 0x000fe200078e0a04 */
[----:B------:R-:W-:Y:S02]  /*1190*/  SEL R6, R6, R29, !P1 ;  /* 0x0000001d06067207 */ /* 0x000fe40004800000 */
[----:B------:R-:W-:Y:S01]  /*11a0*/  LOP3.LUT R5, R14, R5, RZ, 0xc0, !PT ;  /* 0x000000050e057212 */ /* 0x000fe200078ec0ff */
[----:B------:R-:W-:Y:S02]  /*11b0*/  IMAD R9, R3, R4, R12 ;  /* 0x0000000403097224 */ /* 0x000fe400078e020c */
[----:B--2---:R-:W-:-:S02]  /*11c0*/  IMAD R3, R8, R21, R20 ;  /* 0x0000001508037224 */ /* 0x004fc400078e0214 */
[----:B---3--:R-:W-:Y:S02]  /*11d0*/  IMAD R6, R9, R25, R6 ;  /* 0x0000001909067224 */ /* 0x008fe400078e0206 */
[----:B------:R-:W-:Y:S02]  /*11e0*/  IMAD R101, R3, R24, R5 ;  /* 0x0000001803657224 */ /* 0x000fe400078e0205 */
[----:B------:R-:W-:-:S03]  /*11f0*/  IMAD.MOV.U32 R4, RZ, RZ, 0x1 ;  /* 0x00000001ff047424 */ /* 0x000fc600078e00ff */
[----:B------:R-:W-:Y:S02]  /*1200*/  SEL R100, R101, R6, !P1 ;  /* 0x0000000665647207 */ /* 0x000fe40004800000 */
[----:B------:R-:W-:Y:S02]  /*1210*/  PRMT R3, R4, 0x7610, R3 ;  /* 0x0000761004037816 */ /* 0x000fe40000000003 */
[----:B------:R-:W-:-:S07]  /*1220*/  SEL R101, R6, R101, !P1 ;  /* 0x0000006506657207 */ /* 0x000fce0004800000 */
.L_x_9:
[----:B------:R-:W-:-:S08]  /*1230*/  NOP ;  /* 0x0000000000007918 */ /* 0x000fd00000000000 */
[----:B------:R-:W0:Y:S02]  /*1240*/  USETMAXREG.TRY_ALLOC.CTAPOOL UP0, 0xe8 ;  /* 0x000000e8000079c8 */ /* 0x000e240008000600 */
[----:B0-----:R-:W-:-:S13]  /*1250*/  PLOP3.LUT P0, PT, PT, PT, UP0, 0x80, 0x0 ;  /* 0x000000000000781c */ /* 0x001fda0003f0f008 */
[----:B------:R-:W-:Y:S05]  /*1260*/  @!P0 BRA `(.L_x_9) ;  /* 0xfffffffc00f08947 */ /* 0x000fea000383ffff */
[----:B------:R-:W-:Y:S01]  /*1270*/  ULDC.64 UR4, c[0x0][0x598] ;  /* 0x0001660000047ab9 */ /* 0x000fe20000000a00 */
[----:B------:R-:W-:Y:S01]  /*1280*/  ULDC.64 UR38, c[0x0][0x208] ;  /* 0x0000820000267ab9 */ /* 0x000fe20000000a00 */
[----:B------:R-:W-:-:S04]  /*1290*/  ISETP.NE.U32.AND P0, PT, RZ, UR4, PT ;  /* 0x00000004ff007c0c */ /* 0x000fc8000bf05070 */
[----:B------:R-:W-:-:S13]  /*12a0*/  ISETP.NE.AND.EX P0, PT, RZ, UR5, PT, P0 ;  /* 0x00000005ff007c0c */ /* 0x000fda000bf05300 */
[----:B------:R-:W-:Y:S05]  /*12b0*/  @!P0 BRA `(.L_x_12) ;  /* 0x00000000001c8947 */ /* 0x000fea0003800000 */
[----:B------:R-:W0:Y:S02]  /*12c0*/  LDC.64 R4, c[0x0][0x598] ;  /* 0x00016600ff047b82 */ /* 0x000e240000000a00 */
[----:B0-----:R-:W2:Y:S02]  /*12d0*/  LDG.E.64 R4, desc[UR38][R4.64] ;  /* 0x0000002604047981 */ /* 0x001ea4000c1e1b00 */
[----:B--2---:R-:W-:-:S04]  /*12e0*/  ISETP.NE.U32.AND P0, PT, R4, RZ, PT ;  /* 0x000000ff0400720c */ /* 0x004fc80003f05070 */
[----:B------:R-:W-:-:S13]  /*12f0*/  ISETP.NE.AND.EX P0, PT, R5, RZ, PT, P0 ;  /* 0x000000ff0500720c */ /* 0x000fda0003f05300 */
[----:B------:R-:W-:Y:S05]  /*1300*/  @!P0 BRA `(.L_x_12) ;  /* 0x0000000000088947 */ /* 0x000fea0003800000 */
[----:B------:R0:W5:Y:S01]  /*1310*/  LD.E R23, desc[UR38][R4.64] ;  /* 0x0000002604177980 */ /* 0x000162000c101900 */
[----:B------:R-:W-:Y:S05]  /*1320*/  BRA `(.L_x_13) ;  /* 0x0000000000247947 */ /* 0x000fea0003800000 */
.L_x_12:
[----:B------:R-:W-:Y:S02]  /*1330*/  ULDC.64 UR4, c[0x0][0x588] ;  /* 0x0001620000047ab9 */ /* 0x000fe40000000a00 */
[----:B------:R-:W-:-:S04]  /*1340*/  ISETP.NE.U32.AND P0, PT, RZ, UR4, PT ;  /* 0x00000004ff007c0c */ /* 0x000fc8000bf05070 */
[----:B------:R-:W-:-:S13]  /*1350*/  ISETP.NE.AND.EX P0, PT, RZ, UR5, PT, P0 ;  /* 0x00000005ff007c0c */ /* 0x000fda000bf05300 */
[----:B------:R-:W-:Y:S05]  /*1360*/  @!P0 BRA `(.L_x_14) ;  /* 0x00000000000c8947 */ /* 0x000fea0003800000 */
[----:B------:R-:W0:Y:S02]  /*1370*/  LDC.64 R4, c[0x0][0x588] ;  /* 0x00016200ff047b82 */ /* 0x000e240000000a00 */
[----:B0-----:R1:W5:Y:S01]  /*1380*/  LDG.E R23, desc[UR38][R4.64] ;  /* 0x0000002604177981 */ /* 0x001362000c1e1900 */
[----:B------:R-:W-:Y:S05]  /*1390*/  BRA `(.L_x_13) ;  /* 0x0000000000087947 */ /* 0x000fea0003800000 */
.L_x_14:
[----:B------:R-:W-:Y:S02]  /*13a0*/  ULDC UR4, c[0x0][0x580] ;  /* 0x0001600000047ab9 */ /* 0x000fe40000000800 */
[----:B------:R-:W-:-:S07]  /*13b0*/  IMAD.U32 R23, RZ, RZ, UR4 ;  /* 0x00000004ff177e24 */ /* 0x000fce000f8e00ff */
.L_x_13:
[----:B------:R-:W-:Y:S02]  /*13c0*/  ULDC.64 UR4, c[0x0][0x5a0] ;  /* 0x0001680000047ab9 */ /* 0x000fe40000000a00 */
[----:B------:R-:W-:-:S04]  /*13d0*/  ISETP.NE.U32.AND P0, PT, RZ, UR4, PT ;  /* 0x00000004ff007c0c */ /* 0x000fc8000bf05070 */
[----:B------:R-:W-:-:S13]  /*13e0*/  ISETP.NE.AND.EX P0, PT, RZ, UR5, PT, P0 ;  /* 0x00000005ff007c0c */ /* 0x000fda000bf05300 */
[----:B------:R-:W-:Y:S05]  /*13f0*/  @!P0 BRA `(.L_x_15) ;  /* 0x00000000001c8947 */ /* 0x000fea0003800000 */
[----:B01----:R-:W0:Y:S02]  /*1400*/  LDC.64 R4, c[0x0][0x5a0] ;  /* 0x00016800ff047b82 */ /* 0x003e240000000a00 */
[----:B0-----:R-:W2:Y:S02]  /*1410*/  LDG.E.64 R4, desc[UR38][R4.64] ;  /* 0x0000002604047981 */ /* 0x001ea4000c1e1b00 */
[----:B--2---:R-:W-:-:S04]  /*1420*/  ISETP.NE.U32.AND P0, PT, R4, RZ, PT ;  /* 0x000000ff0400720c */ /* 0x004fc80003f05070 */
[----:B------:R-:W-:-:S13]  /*1430*/  ISETP.NE.AND.EX P0, PT, R5, RZ, PT, P0 ;  /* 0x000000ff0500720c */ /* 0x000fda0003f05300 */
[----:B------:R-:W-:Y:S05]  /*1440*/  @!P0 BRA `(.L_x_15) ;  /* 0x0000000000088947 */ /* 0x000fea0003800000 */
[----:B------:R0:W5:Y:S01]  /*1450*/  LD.E R90, desc[UR38][R4.64] ;  /* 0x00000026045a7980 */ /* 0x000162000c101900 */
[----:B------:R-:W-:Y:S05]  /*1460*/  BRA `(.L_x_16) ;  /* 0x0000000000247947 */ /* 0x000fea0003800000 */
.L_x_15:
[----:B------:R-:W-:Y:S02]  /*1470*/  ULDC.64 UR4, c[0x0][0x590] ;  /* 0x0001640000047ab9 */ /* 0x000fe40000000a00 */
[----:B------:R-:W-:-:S04]  /*1480*/  ISETP.NE.U32.AND P0, PT, RZ, UR4, PT ;  /* 0x00000004ff007c0c */ /* 0x000fc8000bf05070 */
[----:B------:R-:W-:-:S13]  /*1490*/  ISETP.NE.AND.EX P0, PT, RZ, UR5, PT, P0 ;  /* 0x00000005ff007c0c */ /* 0x000fda000bf05300 */
[----:B------:R-:W-:Y:S05]  /*14a0*/  @!P0 BRA `(.L_x_17) ;  /* 0x00000000000c8947 */ /* 0x000fea0003800000 */
[----:B------:R-:W2:Y:S02]  /*14b0*/  LDC.64 R90, c[0x0][0x590] ;  /* 0x00016400ff5a7b82 */ /* 0x000ea40000000a00 */
[----:B--2---:R2:W5:Y:S01]  /*14c0*/  LDG.E R90, desc[UR38][R90.64] ;  /* 0x000000265a5a7981 */ /* 0x004562000c1e1900 */
[----:B------:R-:W-:Y:S05]  /*14d0*/  BRA `(.L_x_16) ;  /* 0x0000000000087947 */ /* 0x000fea0003800000 */
.L_x_17:
[----:B------:R-:W-:Y:S02]  /*14e0*/  ULDC UR4, c[0x0][0x584] ;  /* 0x0001610000047ab9 */ /* 0x000fe40000000800 */
[----:B------:R-:W-:-:S07]  /*14f0*/  IMAD.U32 R90, RZ, RZ, UR4 ;  /* 0x00000004ff5a7e24 */ /* 0x000fce000f8e00ff */
.L_x_16:
[----:B------:R-:W-:-:S13]  /*1500*/  LOP3.LUT P0, RZ, R3, 0xff, RZ, 0xc0, !PT ;  /* 0x000000ff03ff7812 */ /* 0x000fda000780c0ff */
[----:B------:R-:W-:Y:S05]  /*1510*/  @!P0 EXIT ;  /* 0x000000000000894d */ /* 0x000fea0003800000 */
[----:B------:R-:W3:Y:S01]  /*1520*/  LDC R92, c[0x0][0x658] ;  /* 0x00019600ff5c7b82 */ /* 0x000ee20000000800 */
[----:B------:R-:W-:Y:S01]  /*1530*/  ULDC.64 UR6, c[0x0][0x288] ;  /* 0x0000a20000067ab9 */ /* 0x000fe20000000a00 */
[----:B------:R-:W-:Y:S01]  /*1540*/  LOP3.LUT R7, R7, 0x1, RZ, 0xc0, !PT ;  /* 0x0000000107077812 */ /* 0x000fe200078ec0ff */
[----:B------:R-:W-:Y:S01]  /*1550*/  UIADD3 UR4, UR7, 0xf, URZ ;  /* 0x0000000f07047890 */ /* 0x000fe2000fffe03f */
[----:B------:R-:W-:Y:S01]  /*1560*/  SHF.R.U32.HI R3, RZ, 0x2, R95 ;  /* 0x00000002ff037819 */ /* 0x000fe2000001165f */
[----:B01----:R-:W-:Y:S01]  /*1570*/  IMAD.U32 R4, RZ, RZ, UR6 ;  /* 0x00000006ff047e24 */ /* 0x003fe2000f8e00ff */
[----:B------:R-:W-:Y:S01]  /*1580*/  SHF.R.U32.HI R0, RZ, 0x1, R0 ;  /* 0x00000001ff007819 */ /* 0x000fe20000011600 */
[----:B------:R-:W-:Y:S01]  /*1590*/  USHF.R.S32.HI UR5, URZ, 0x1f, UR4 ;  /* 0x0000001f3f057899 */ /* 0x000fe20008011404 */
[----:B------:R-:W0:Y:S01]  /*15a0*/  LDC.64 R8, c[0x0][0x5c8] ;  /* 0x00017200ff087b82 */ /* 0x000e220000000a00 */
[----:B--2---:R-:W-:Y:S01]  /*15b0*/  LOP3.LUT R91, R95, 0x3, RZ, 0xc0, !PT ;  /* 0x000000035f5b7812 */ /* 0x004fe200078ec0ff */
[----:B------:R-:W-:Y:S01]  /*15c0*/  IMAD.SHL.U32 R88, R7, 0x40, RZ ;  /* 0x0000004007587824 */ /* 0x000fe200078e00ff */
[----:B------:R-:W-:Y:S01]  /*15d0*/  LOP3.LUT R3, R3, 0x7, RZ, 0xc0, !PT ;  /* 0x0000000703037812 */ /* 0x000fe200078ec0ff */
[----:B------:R-:W-:Y:S01]  /*15e0*/  ULEA.HI UR5, UR5, UR4, URZ, 0x4 ;  /* 0x0000000405057291 */ /* 0x000fe2000f8f203f */
[----:B------:R-:W-:Y:S01]  /*15f0*/  LOP3.LUT R0, R0, 0x30, RZ, 0xc0, !PT ;  /* 0x0000003000007812 */ /* 0x000fe200078ec0ff */
[----:B------:R-:W-:Y:S01]  /*1600*/  IMAD R91, R91, -0x2, R4 ;  /* 0xfffffffe5b5b7824 */ /* 0x000fe200078e0204 */
[--C-:B------:R-:W-:Y:S01]  /*1610*/  LOP3.LUT R88, R88, 0x40, R3.reuse, 0xe2, !PT ;  /* 0x0000004058587812 */ /* 0x100fe200078ee203 */
[----:B------:R-:W-:Y:S01]  /*1620*/  USHF.R.S32.HI UR43, URZ, 0x4, UR5 ;  /* 0x000000043f2b7899 */ /* 0x000fe20008011405 */
[----:B------:R-:W-:Y:S01]  /*1630*/  IADD3 R4, RZ, -R0, -R3 ;  /* 0x80000000ff047210 */ /* 0x000fe20007ffe803 */
[----:B------:R-:W-:Y:S01]  /*1640*/  IMAD.MOV.U32 R3, RZ, RZ, -0x1 ;  /* 0xffffffffff037424 */ /* 0x000fe200078e00ff */
[----:B------:R-:W-:Y:S01]  /*1650*/  LOP3.LUT R96, R95, 0x80, RZ, 0xc0, !PT ;  /* 0x000000805f607812 */ /* 0x000fe200078ec0ff */
[----:B------:R-:W-:Y:S01]  /*1660*/  IMAD.MOV.U32 R5, RZ, RZ, 0x1 ;  /* 0x00000001ff057424 */ /* 0x000fe200078e00ff */
[----:B------:R-:W-:Y:S01]  /*1670*/  UISETP.LT.AND UP0, UPT, UR43, 0x1, UPT ;  /* 0x000000012b00788c */ /* 0x000fe2000bf01270 */
[----:B------:R-:W-:Y:S01]  /*1680*/  IMAD R4, R7, -0x40, R4 ;  /* 0xffffffc007047824 */ /* 0x000fe200078e0204 */
[----:B------:R-:W-:Y:S01]  /*1690*/  ULDC UR4, c[0x0][0x284] ;  /* 0x0000a10000047ab9 */ /* 0x000fe20000000800 */
[----:B---3--:R-:W-:Y:S01]  /*16a0*/  SHF.L.U32 R3, R3, R92, RZ ;  /* 0x0000005c03037219 */ /* 0x008fe200000006ff */
[----:B------:R-:W-:Y:S01]  /*16b0*/  USEL UR44, UR43, 0x1, UP0 ;  /* 0x000000012b2c7887 */ /* 0x000fe20008000000 */
[----:B------:R-:W-:Y:S01]  /*16c0*/  LOP3.LUT R88, R88, R0, RZ, 0xfc, !PT ;  /* 0x0000000058587212 */ /* 0x000fe200078efcff */
[----:B------:R-:W-:Y:S01]  /*16d0*/  IMAD.SHL.U32 R95, R95, 0x2, RZ ;  /* 0x000000025f5f7824 */ /* 0x000fe200078e00ff */
[----:B------:R-:W-:Y:S01]  /*16e0*/  SHF.L.U32 R92, R5, R92, RZ ;  /* 0x0000005c055c7219 */ /* 0x000fe200000006ff */
[----:B------:R-:W-:Y:S01]  /*16f0*/  VIADD R98, R4, UR4 ;  /* 0x0000000404627c36 */ /* 0x000fe20008000000 */
[----:B------:R-:W-:Y:S01]  /*1700*/  LOP3.LUT R102, R18, 0x1, RZ, 0xfc, !PT ;  /* 0x0000000112667812 */ /* 0x000fe200078efcff */
[----:B------:R-:W-:Y:S01]  /*1710*/  IMAD.MOV.U32 R89, RZ, RZ, RZ ;  /* 0x000000ffff597224 */ /* 0x000fe200078e00ff */
[C---:B0-----:R-:W-:Y:S01]  /*1720*/  SHF.L.U64.HI R93, R8.reuse, 0x3, R9 ;  /* 0x00000003085d7819 */ /* 0x041fe20000010209 */
[----:B------:R-:W-:Y:S01]  /*1730*/  IMAD.SHL.U32 R94, R8, 0x8, RZ ;  /* 0x00000008085e7824 */ /* 0x000fe200078e00ff */
[----:B------:R-:W-:Y:S01]  /*1740*/  SHF.R.U32.HI R96, RZ, 0x7, R96 ;  /* 0x00000007ff607819 */ /* 0x000fe20000011660 */
[----:B------:R-:W-:Y:S01]  /*1750*/  UIADD3 UR44, UR43, -UR44, URZ ;  /* 0x8000002c2b2c7290 */ /* 0x000fe2000fffe03f */
[----:B------:R-:W-:Y:S01]  /*1760*/  LOP3.LUT R97, RZ, R3, RZ, 0x33, !PT ;  /* 0x00000003ff617212 */ /* 0x000fe200078e33ff */
[----:B------:R-:W-:Y:S01]  /*1770*/  UMOV UR40, URZ ;  /* 0x0000003f00287c82 */ /* 0x000fe20008000000 */
[----:B------:R-:W-:-:S09]  /*1780*/  UMOV UR41, URZ ;  /* 0x0000003f00297c82 */ /* 0x000fd20008000000 */
.L_x_165:
[----:B0-----:R-:W0:Y:S01]  /*1790*/  SHFL.IDX PT, R0, R96, RZ, 0x1f ;  /* 0x00001fff60007589 */ /* 0x001e2200000e0000 */
[----:B-1----:R-:W1:Y:S01]  /*17a0*/  S2UR UR7, SR_CgaCtaId ;  /* 0x00000000000779c3 */ /* 0x002e620000008800 */
[----:B------:R-:W-:Y:S01]  /*17b0*/  UMOV UR6, 0x400 ;  /* 0x0000040000067882 */ /* 0x000fe20000000000 */
[----:B0-----:R-:W-:Y:S01]  /*17c0*/  R2UR UR4, R0 ;  /* 0x00000000000472ca */ /* 0x001fe200000e0000 */
[----:B-1----:R-:W-:-:S12]  /*17d0*/  ULEA UR46, UR7, UR6, 0x18 ;  /* 0x00000006072e7291 */ /* 0x002fd8000f8ec03f */
[----:B------:R-:W-:-:S04]  /*17e0*/  ULEA.HI UR5, UR4, UR4, URZ, 0x1 ;  /* 0x0000000404057291 */ /* 0x000fc8000f8f083f */
[----:B------:R-:W-:-:S04]  /*17f0*/  ULOP3.LUT UR5, UR5, 0x1ffffe, URZ, 0xc0, !UPT ;  /* 0x001ffffe05057892 */ /* 0x000fc8000f8ec03f */
[----:B------:R-:W-:-:S03]  /*1800*/  UIADD3 UR5, UR4, -UR5, URZ ;  /* 0x8000000504057290 */ /* 0x000fc6000fffe03f */
[----:B------:R-:W-:Y:S01]  /*1810*/  ULDC UR4, c[0x0][0x28c] ;  /* 0x0000a30000047ab9 */ /* 0x000fe20000000800 */
[----:B------:R-:W-:Y:S01]  /*1820*/  ULEA UR5, UR5, UR46, 0xb ;  /* 0x0000002e05057291 */ /* 0x000fe2000f8e583f */
[----:B------:R-:W-:-:S03]  /*1830*/  ISETP.LT.AND P0, PT, RZ, UR4, PT ;  /* 0x00000004ff007c0c */ /* 0x000fc6000bf01270 */
[----:B------:R-:W-:-:S04]  /*1840*/  UIADD3 UR5, UR5, 0x280, URZ ;  /* 0x0000028005057890 */ /* 0x000fc8000fffe03f */
[----:B------:R-:W-:-:S04]  /*1850*/  USHF.R.U32.HI UR5, URZ, 0x4, UR5 ;  /* 0x000000043f057899 */ /* 0x000fc80008011605 */
[----:B------:R-:W-:-:S04]  /*1860*/  ULOP3.LUT UR5, UR5, 0x3fff, URZ, 0xc0, !UPT ;  /* 0x00003fff05057892 */ /* 0x000fc8000f8ec03f */
[----:B------:R-:W-:Y:S01]  /*1870*/  ULOP3.LUT UR45, UR5, 0x10000, URZ, 0xfc, !UPT ;  /* 0x00010000052d7892 */ /* 0x000fe2000f8efc3f */
[----:B--2345:R-:W-:Y:S11]  /*1880*/  @P0 BRA `(.L_x_18) ;  /* 0x0000000000400947 */ /* 0x03cff60003800000 */
[----:B------:R-:W-:Y:S01]  /*1890*/  MOV R0, 0x0 ;  /* 0x0000000000007802 */ /* 0x000fe20000000f00 */
[----:B------:R-:W-:Y:S01]  /*18a0*/  ULDC.64 UR4, c[0x4][0x68] ;  /* 0x01001a0000047ab9 */ /* 0x000fe20000000a00 */
[----:B------:R-:W-:Y:S01]  /*18b0*/  ULDC.64 UR6, c[0x4][0x8] ;  /* 0x0100020000067ab9 */ /* 0x000fe20000000a00 */
[----:B------:R-:W-:Y:S01]  /*18c0*/  IMAD.U32 R4, RZ, RZ, UR4 ;  /* 0x00000004ff047e24 */ /* 0x000fe2000f8e00ff */
[----:B------:R0:W1:Y:S01]  /*18d0*/  LDC.64 R14, c[0x4][R0] ;  /* 0x01000000000e7b82 */ /* 0x0000620000000a00 */
[----:B------:R-:W-:Y:S01]  /*18e0*/  IMAD.U32 R5, RZ, RZ, UR5 ;  /* 0x00000005ff057e24 */ /* 0x000fe2000f8e00ff */
[----:B------:R-:W-:Y:S01]  /*18f0*/  ULDC.64 UR4, c[0x4][0x70] ;  /* 0x01001c0000047ab9 */ /* 0x000fe20000000a00 */
[----:B------:R-:W-:Y:S02]  /*1900*/  IMAD.U32 R10, RZ, RZ, UR6 ;  /* 0x00000006ff0a7e24 */ /* 0x000fe4000f8e00ff */
[----:B------:R-:W-:Y:S02]  /*1910*/  IMAD.U32 R6, RZ, RZ, UR4 ;  /* 0x00000004ff067e24 */ /* 0x000fe4000f8e00ff */
[----:B------:R-:W-:-:S02]  /*1920*/  IMAD.U32 R7, RZ, RZ, UR5 ;  /* 0x00000005ff077e24 */ /* 0x000fc4000f8e00ff */
[----:B------:R-:W-:Y:S02]  /*1930*/  IMAD.U32 R11, RZ, RZ, UR7 ;  /* 0x00000007ff0b7e24 */ /* 0x000fe4000f8e00ff */
[----:B------:R-:W-:Y:S02]  /*1940*/  IMAD.MOV.U32 R8, RZ, RZ, 0x1e1 ;  /* 0x000001e1ff087424 */ /* 0x000fe400078e00ff */
[----:B------:R-:W-:Y:S02]  /*1950*/  IMAD.MOV.U32 R12, RZ, RZ, 0x1 ;  /* 0x00000001ff0c7424 */ /* 0x000fe400078e00ff */
[----:B0-----:R-:W-:-:S07]  /*1960*/  IMAD.MOV.U32 R13, RZ, RZ, RZ ;  /* 0x000000ffff0d7224 */ /* 0x001fce00078e00ff */
[----:B------:R-:W-:-:S07]  /*1970*/  LEPC R20, `(.L_x_18) ;  /* 0x000000001014794e */ /* 0x000fce0000000000 */
[----:B-1---5:R-:W-:Y:S05]  /*1980*/  CALL.ABS.NOINC R14 ;  /* 0x000000000e007343 */ /* 0x022fea0003c00000 */
.L_x_18:
[----:B------:R-:W-:-:S13]  /*1990*/  ISETP.NE.AND P0, PT, R102, 0x3, PT ;  /* 0x000000036600780c */ /* 0x000fda0003f05270 */
[----:B------:R-:W-:Y:S05]  /*19a0*/  @!P0 BRA `(.L_x_19) ;  /* 0x0000000000048947 */ /* 0x000fea0003800000 */
[----:B------:R-:W-:Y:S01]  /*19b0*/  BPT.TRAP 0x1 ;  /* 0x000000040000795c */ /* 0x000fe20000300000 */
.L_x_19:
[----:B------:R-:W-:Y:S02]  /*19c0*/  IMAD.U32 R3, RZ, RZ, UR41 ;  /* 0x00000029ff037e24 */ /* 0x000fe4000f8e00ff */
[----:B------:R-:W-:-:S03]  /*19d0*/  IMAD.U32 R0, RZ, RZ, UR40 ;  /* 0x00000028ff007e24 */ /* 0x000fc6000f8e00ff */
[----:B------:R-:W-:Y:S02]  /*19e0*/  LEA R3, R3, UR46, 0x3 ;  /* 0x0000002e03037c11 */ /* 0x000fe4000f8e18ff */
[----:B------:R-:W-:-:S04]  /*19f0*/  SHF.L.U32 R0, R0, 0x1f, RZ ;  /* 0x0000001f00007819 */ /* 0x000fc800000006ff */
[----:B------:R0:W1:Y:S01]  /*1a00*/  SYNCS.PHASECHK.TRANS64.TRYWAIT P1, [R3+URZ], R0 ;  /* 0x00000000030075a7 */ /* 0x000062000802017f */
[----:B------:R-:W-:Y:S05]  /*1a10*/  @!P0 BRA `(.L_x_20) ;  /* 0x0000000000048947 */ /* 0x000fea0003800000 */
[----:B------:R-:W-:Y:S01]  /*1a20*/  BPT.TRAP 0x1 ;  /* 0x000000040000795c */ /* 0x000fe20000300000 */
.L_x_20:
[----:B------:R-:W-:-:S05]  /*1a30*/  IMAD.U32 R4, RZ, RZ, UR44 ;  /* 0x0000002cff047e24 */ /* 0x000fca000f8e00ff */
[----:B------:R-:W-:Y:S01]  /*1a40*/  ISETP.GE.AND P2, PT, R4, 0x1, PT ;  /* 0x000000010400780c */ /* 0x000fe20003f46270 */
[----:B-1----:R-:W-:-:S12]  /*1a50*/  @P1 BRA `(.L_x_21) ;  /* 0x0000000000081947 */ /* 0x002fd80003800000 */
[----:B------:R-:W1:Y:S02]  /*1a60*/  SYNCS.PHASECHK.TRANS64.TRYWAIT P1, [R3+URZ], R0 ;  /* 0x00000000030075a7 */ /* 0x000e64000802017f */
[----:B-1----:R-:W-:Y:S05]  /*1a70*/  @!P1 BRA `(.L_x_22) ;  /* 0x0000007000249947 */ /* 0x002fea0003800000 */
.L_x_21:
[----:B------:R-:W-:Y:S05]  /*1a80*/  WARPSYNC.ALL ;  /* 0x0000000000007948 */ /* 0x000fea0003800000 */
[----:B------:R-:W-:Y:S01]  /*1a90*/  UIADD3 UR4, UR46, 0x1c280, URZ ;  /* 0x0001c2802e047890 */ /* 0x000fe2000fffe03f */
[----:B------:R-:W-:Y:S01]  /*1aa0*/  WARPGROUP.ARRIVE ;  /* 0x00000000000079c5 */ /* 0x000fe20000000000 */
[----:B------:R-:W-:Y:S01]  /*1ab0*/  UMOV UR5, 0xc0000010 ;  /* 0xc000001000057882 */ /* 0x000fe20000000000 */
[----:B------:R-:W-:Y:S01]  /*1ac0*/  UMOV UR7, 0xc0000010 ;  /* 0xc000001000077882 */ /* 0x000fe20000000000 */
[----:B------:R-:W-:-:S04]  /*1ad0*/  USHF.R.U32.HI UR4, URZ, 0x4, UR4 ;  /* 0x000000043f047899 */ /* 0x000fc80008011604 */
[----:B------:R-:W-:-:S04]  /*1ae0*/  ULOP3.LUT UR4, UR4, 0x3fff, URZ, 0xc0, !UPT ;  /* 0x00003fff04047892 */ /* 0x000fc8000f8ec03f */
[----:B------:R-:W-:Y:S02]  /*1af0*/  ULOP3.LUT UR9, UR4, 0x10000, URZ, 0xfc, !UPT ;  /* 0x0001000004097892 */ /* 0x000fe4000f8efc3f */
[----:B------:R-:W-:Y:S02]  /*1b00*/  ULEA UR4, UR41, UR45, 0x8 ;  /* 0x0000002d29047291 */ /* 0x000fe4000f8e403f */
[----:B------:R-:W-:-:S09]  /*1b10*/  ULEA UR6, UR41, UR9, 0x8 ;  /* 0x0000000929067291 */ /* 0x000fd2000f8e403f */
[----:B------:R-:W-:Y:S03]  /*1b20*/  HGMMA.64x128x16.F32 R24, gdesc[UR4], RZ, !UPT, gsb0 ;  /* 0x01e00000041879f0 */ /* 0x000fe6000c0008ff */
[----:B------:R-:W-:Y:S02]  /*1b30*/  WARPGROUP.DEPBAR.LE gsb0, 0x0 ;  /* 0x00008000000079c5 */ /* 0x000fe40000010000 */
[----:B------:R-:W-:Y:S05]  /*1b40*/  @!P2 BRA `(.L_x_23) ;  /* 0x0000000000c4a947 */ /* 0x000fea0003800000 */
[----:B------:R-:W-:Y:S01]  /*1b50*/  UIADD3 UR4, UR41, 0x1, URZ ;  /* 0x0000000129047890 */ /* 0x000fe2000fffe03f */
[----:B01----:R-:W-:Y:S02]  /*1b60*/  IMAD.U32 R0, RZ, RZ, UR44 ;  /* 0x0000002cff007e24 */ /* 0x003fe4000f8e00ff */
[----:B------:R-:W-:Y:S01]  /*1b70*/  IMAD.U32 R3, RZ, RZ, UR41 ;  /* 0x00000029ff037e24 */ /* 0x000fe2000f8e00ff */
[----:B------:R-:W-:-:S04]  /*1b80*/  UISETP.NE.AND UP0, UPT, UR4, 0x1c, UPT ;  /* 0x0000001c0400788c */ /* 0x000fc8000bf05270 */
[----:B------:R-:W-:Y:S02]  /*1b90*/  USEL UR5, URZ, 0x1, UP0 ;  /* 0x000000013f057887 */ /* 0x000fe40008000000 */
[----:B------:R-:W-:Y:S02]  /*1ba0*/  USEL UR8, UR4, URZ, UP0 ;  /* 0x0000003f04087287 */ /* 0x000fe40008000000 */
[----:B------:R-:W-:-:S06]  /*1bb0*/  ULOP3.LUT UR5, UR40, UR5, URZ, 0x3c, !UPT ;  /* 0x0000000528057292 */ /* 0x000fcc000f8e3c3f */
[----:B------:R-:W-:-:S07]  /*1bc0*/  IMAD.U32 R6, RZ, RZ, UR5 ;  /* 0x00000005ff067e24 */ /* 0x000fce000f8e00ff */
.L_x_30:
[----:B------:R-:W-:Y:S05]  /*1bd0*/  @!P0 BRA `(.L_x_24) ;  /* 0x0000000000048947 */ /* 0x000fea0003800000 */
[----:B------:R-:W-:Y:S01]  /*1be0*/  BPT.TRAP 0x1 ;  /* 0x000000040000795c */ /* 0x000fe20000300000 */
.L_x_24:
[----:B------:R-:W0:Y:S01]  /*1bf0*/  S2UR UR5, SR_CgaCtaId ;  /* 0x00000000000579c3 */ /* 0x000e220000008800 */
[----:B------:R-:W-:Y:S01]  /*1c00*/  UMOV UR4, 0x400 ;  /* 0x0000040000047882 */ /* 0x000fe20000000000 */
[----:B------:R-:W-:Y:S01]  /*1c10*/  SHF.L.U32 R4, R6, 0x1f, RZ ;  /* 0x0000001f06047819 */ /* 0x000fe200000006ff */
[----:B0-----:R-:W-:-:S04]  /*1c20*/  ULEA UR10, UR5, UR4, 0x18 ;  /* 0x00000004050a7291 */ /* 0x001fc8000f8ec03f */
[----:B------:R-:W-:-:S09]  /*1c30*/  ULEA UR4, UR8, UR10, 0x3 ;  /* 0x0000000a08047291 */ /* 0x000fd2000f8e183f */
[----:B------:R0:W1:Y:S01]  /*1c40*/  SYNCS.PHASECHK.TRANS64.TRYWAIT P1, [UR4], R4 ;  /* 0x00000004ff0075a7 */ /* 0x0000620008020144 */
[----:B------:R-:W-:Y:S05]  /*1c50*/  @!P0 BRA `(.L_x_25) ;  /* 0x0000000000048947 */ /* 0x000fea0003800000 */
[----:B------:R-:W-:Y:S01]  /*1c60*/  BPT.TRAP 0x1 ;  /* 0x000000040000795c */ /* 0x000fe20000300000 */
.L_x_25:
[----:B-1----:R-:W-:Y:S05]  /*1c70*/  @P1 BRA `(.L_x_26) ;  /* 0x0000000000081947 */ /* 0x002fea0003800000 */
[----:B------:R-:W1:Y:S02]  /*1c80*/  SYNCS.PHASECHK.TRANS64.TRYWAIT P1, [UR4], R4 ;  /* 0x00000004ff0075a7 */ /* 0x000e640008020144 */
[----:B-1----:R-:W-:Y:S05]  /*1c90*/  @!P1 BRA `(.L_x_27) ;  /* 0x0000006c00b09947 */ /* 0x002fea0003800000 */
.L_x_26:
[----:B------:R-:W-:Y:S01]  /*1ca0*/  ULEA UR4, UR8, UR45, 0x8 ;  /* 0x0000002d08047291 */ /* 0x000fe2000f8e403f */
[----:B------:R-:W-:Y:S01]  /*1cb0*/  WARPGROUP.ARRIVE ;  /* 0x00000000000079c5 */ /* 0x000fe20000000000 */
[----:B------:R-:W-:Y:S01]  /*1cc0*/  ULEA UR6, UR8, UR9, 0x8 ;  /* 0x0000000908067291 */ /* 0x000fe2000f8e403f */
[----:B------:R-:W-:Y:S01]  /*1cd0*/  UMOV UR5, 0xc0000010 ;  /* 0xc000001000057882 */ /* 0x000fe20000000000 */
[----:B------:R-:W-:-:S07]  /*1ce0*/  UMOV UR7, 0xc0000010 ;  /* 0xc000001000077882 */ /* 0x000fce0000000000 */
[----:B------:R-:W-:Y:S03]  /*1cf0*/  HGMMA.64x128x16.F32 R24, gdesc[UR4], R24, gsb0 ;  /* 0x01e00000041879f0 */ /* 0x000fe60008000818 */
[----:B------:R-:W-:Y:S02]  /*1d00*/  WARPGROUP.DEPBAR.LE gsb0, 0x0 ;  /* 0x00008000000079c5 */ /* 0x000fe40000010000 */
[----:B------:R-:W-:Y:S05]  /*1d10*/  @!P0 BRA `(.L_x_28) ;  /* 0x0000000000048947 */ /* 0x000fea0003800000 */
[----:B------:R-:W-:Y:S01]  /*1d20*/  BPT.TRAP 0x1 ;  /* 0x000000040000795c */ /* 0x000fe20000300000 */
.L_x_28:
[----:B------:R-:W-:-:S13]  /*1d30*/  ISETP.NE.AND P1, PT, R22, RZ, PT ;  /* 0x000000ff1600720c */ /* 0x000fda0003f25270 */
[----:B01----:R-:W-:-:S05]  /*1d40*/  @P1 LEA R4, R3, UR10, 0x3 ;  /* 0x0000000a03041c11 */ /* 0x003fca000f8e18ff */
[----:B------:R-:W-:-:S05]  /*1d50*/  @P1 VIADD R4, R4, 0xe0 ;  /* 0x000000e004041836 */ /* 0x000fca0000000000 */
[----:B------:R-:W-:-:S04]  /*1d60*/  @P1 PRMT R4, R19, 0x654, R4 ;  /* 0x0000065413041816 */ /* 0x000fc80000000004 */
[----:B------:R0:W-:Y:S01]  /*1d70*/  @P1 SYNCS.ARRIVE.TRANS64.RED.A1T0 RZ, [R4+URZ], RZ ;  /* 0x000000ff04ff19a7 */ /* 0x0001e2000810043f */
[----:B------:R-:W-:-:S13]  /*1d80*/  ISETP.GT.U32.AND P1, PT, R18, 0x1, PT ;  /* 0x000000011200780c */ /* 0x000fda0003f24070 */
[----:B0-----:R-:W-:Y:S05]  /*1d90*/  @P1 BRA `(.L_x_29) ;  /* 0x0000000000041947 */ /* 0x001fea0003800000 */
[----:B------:R-:W-:Y:S01]  /*1da0*/  BPT.TRAP 0x1 ;  /* 0x000000040000795c */ /* 0x000fe20000300000 */
.L_x_29:
[----:B------:R-:W-:Y:S01]  /*1db0*/  UIADD3 UR8, UR8, 0x1, URZ ;  /* 0x0000000108087890 */ /* 0x000fe2000fffe03f */
[C---:B------:R-:W-:Y:S01]  /*1dc0*/  ISETP.GT.AND P2, PT, R0.reuse, 0x1, PT ;  /* 0x000000010000780c */ /* 0x040fe20003f44270 */
[----:B------:R-:W-:Y:S02]  /*1dd0*/  VIADD R3, R3, 0x1 ;  /* 0x0000000103037836 */ /* 0x000fe40000000000 */
[----:B------:R-:W-:Y:S01]  /*1de0*/  UISETP.NE.AND UP0, UPT, UR8, 0x1c, UPT ;  /* 0x0000001c0800788c */ /* 0x000fe2000bf05270 */
[----:B------:R-:W-:Y:S02]  /*1df0*/  VIADD R0, R0, 0xffffffff ;  /* 0xffffffff00007836 */ /* 0x000fe40000000000 */
[C---:B------:R-:W-:Y:S01]  /*1e00*/  ISETP.NE.AND P1, PT, R3.reuse, 0x1c, PT ;  /* 0x0000001c0300780c */ /* 0x040fe20003f25270 */
[----:B------:R-:W-:Y:S02]  /*1e10*/  USEL UR4, URZ, 0x1, UP0 ;  /* 0x000000013f047887 */ /* 0x000fe40008000000 */
[----:B------:R-:W-:Y:S01]  /*1e20*/  USEL UR8, UR8, URZ, UP0 ;  /* 0x0000003f08087287 */ /* 0x000fe20008000000 */
[----:B------:R-:W-:-:S03]  /*1e30*/  SEL R3, R3, RZ, P1 ;  /* 0x000000ff03037207 */ /* 0x000fc60000800000 */
[----:B------:R-:W-:Y:S01]  /*1e40*/  LOP3.LUT R6, R6, UR4, RZ, 0x3c, !PT ;  /* 0x0000000406067c12 */ /* 0x000fe2000f8e3cff */
[----:B------:R-:W-:Y:S07]  /*1e50*/  @P2 BRA `(.L_x_30) ;  /* 0xfffffffc005c2947 */ /* 0x000fee000383ffff */
.L_x_23:
[----:B01----:R-:W0:Y:S02]  /*1e60*/  LDC R0, c[0x0][0x28c] ;  /* 0x0000a300ff007b82 */ /* 0x003e240000000800 */
[----:B0-----:R-:W-:-:S13]  /*1e70*/  ISETP.GE.AND P1, PT, R0, 0x1, PT ;  /* 0x000000010000780c */ /* 0x001fda0003f26270 */
[----:B------:R-:W-:Y:S05]  /*1e80*/  @!P1 BRA `(.L_x_31) ;  /* 0x0000000000549947 */ /* 0x000fea0003800000 */
[----:B------:R-:W-:Y:S05]  /*1e90*/  @!P0 BRA `(.L_x_32) ;  /* 0x0000000000048947 */ /* 0x000fea0003800000 */
[----:B------:R-:W-:Y:S01]  /*1ea0*/  BPT.TRAP 0x1 ;  /* 0x000000040000795c */ /* 0x000fe20000300000 */
.L_x_32:
[----:B------:R-:W-:Y:S01]  /*1eb0*/  ISETP.NE.AND P0, PT, R22, RZ, PT ;  /* 0x000000ff1600720c */ /* 0x000fe20003f05270 */
[----:B------:R-:W-:Y:S01]  /*1ec0*/  BSSY B0, `(.L_x_33) ;  /* 0x000000f000007945 */ /* 0x000fe20003800000 */
[----:B------:R-:W-:-:S11]  /*1ed0*/  ISETP.GT.U32.AND P1, PT, R18, 0x1, PT ;  /* 0x000000011200780c */ /* 0x000fd60003f24070 */
[----:B------:R-:W-:Y:S05]  /*1ee0*/  @!P0 BRA `(.L_x_34) ;  /* 0x0000000000308947 */ /* 0x000fea0003800000 */
[----:B------:R-:W0:Y:S01]  /*1ef0*/  S2UR UR7, SR_CgaCtaId ;  /* 0x00000000000779c3 */ /* 0x000e220000008800 */
[----:B------:R-:W-:-:S04]  /*1f00*/  UIADD3 UR6, UR44, UR41, URZ ;  /* 0x000000292c067290 */ /* 0x000fc8000fffe03f */
[----:B------:R-:W-:-:S04]  /*1f10*/  USHF.R.U32.HI UR4, URZ, 0x2, UR6 ;  /* 0x000000023f047899 */ /* 0x000fc80008011606 */
[----:B------:R-:W-:-:S07]  /*1f20*/  UIMAD.WIDE.U32 UR4, UR4, 0x24924925, URZ ;  /* 0x24924925040478a5 */ /* 0x000fce000f8e003f */
[----:B------:R-:W-:Y:S02]  /*1f30*/  UMOV UR4, 0x400 ;  /* 0x0000040000047882 */ /* 0x000fe40000000000 */
[----:B0-----:R-:W-:Y:S02]  /*1f40*/  ULEA UR7, UR7, UR4, 0x18 ;  /* 0x0000000407077291 */ /* 0x001fe4000f8ec03f */
[----:B------:R-:W-:-:S04]  /*1f50*/  UIMAD UR4, UR5, -0x1c, UR6 ;  /* 0xffffffe4050478a4 */ /* 0x000fc8000f8e0206 */
[----:B------:R-:W-:-:S04]  /*1f60*/  ULEA UR4, UR4, UR7, 0x3 ;  /* 0x0000000704047291 */ /* 0x000fc8000f8e183f */
[----:B------:R-:W-:-:S06]  /*1f70*/  UIADD3 UR4, UR4, 0xe0, URZ ;  /* 0x000000e004047890 */ /* 0x000fcc000fffe03f */
[----:B------:R-:W-:-:S05]  /*1f80*/  IMAD.U32 R0, RZ, RZ, UR4 ;  /* 0x00000004ff007e24 */ /* 0x000fca000f8e00ff */
[----:B------:R-:W-:-:S04]  /*1f90*/  PRMT R0, R19, 0x654, R0 ;  /* 0x0000065413007816 */ /* 0x000fc80000000000 */
[----:B------:R0:W-:Y:S03]  /*1fa0*/  SYNCS.ARRIVE.TRANS64.RED.A1T0 RZ, [R0+URZ], RZ ;  /* 0x000000ff00ff79a7 */ /* 0x0001e6000810043f */
.L_x_34:
[----:B------:R-:W-:Y:S05]  /*1fb0*/  BSYNC B0 ;  /* 0x0000000000007941 */ /* 0x000fea0003800000 */
.L_x_33:
[----:B------:R-:W-:Y:S05]  /*1fc0*/  @P1 BRA `(.L_x_31) ;  /* 0x0000000000041947 */ /* 0x000fea0003800000 */
[----:B------:R-:W-:Y:S01]  /*1fd0*/  BPT.TRAP 0x1 ;  /* 0x000000040000795c */ /* 0x000fe20000300000 */
.L_x_31:
[----:B------:R-:W-:Y:S01]  /*1fe0*/  IMAD.SHL.U32 R6, R100, 0x80, RZ ;  /* 0x0000008064067824 */ /* 0x000fe200078e00ff */
[----:B------:R-:W-:Y:S01]  /*1ff0*/  UIADD3 UR41, UR43, UR41, URZ ;  /* 0x000000292b297290 */ /* 0x000fe2000fffe03f */
[----:B------:R-:W-:Y:S01]  /*2000*/  SHF.R.S32.HI R13, RZ, 0x1f, R99 ;  /* 0x0000001fff0d7819 */ /* 0x000fe20000011463 */
[----:B------:R-:W-:Y:S01]  /*2010*/  ULDC UR7, c[0x0][0x288] ;  /* 0x0000a20000077ab9 */ /* 0x000fe20000000800 */
[----:B------:R-:W-:Y:S01]  /*2020*/  IMAD.SHL.U32 R3, R101, 0x80, RZ ;  /* 0x0000008065037824 */ /* 0x000fe200078e00ff */
[C---:B------:R-:W-:Y:S01]  /*2030*/  LOP3.LUT R8, R6.reuse, 0x6, R95, 0xf8, !PT ;  /* 0x0000000606087812 */ /* 0x040fe200078ef85f */
[----:B------:R-:W-:Y:S01]  /*2040*/  UISETP.GT.U32.AND UP0, UPT, UR41, 0x1b, UPT ;  /* 0x0000001b2900788c */ /* 0x000fe2000bf04070 */
[----:B------:R-:W-:Y:S01]  /*2050*/  ISETP.GE.AND P0, PT, R6, UR7, PT ;  /* 0x0000000706007c0c */ /* 0x000fe2000bf06270 */
[----:B------:R-:W-:Y:S01]  /*2060*/  ULDC.64 UR4, c[0x0][0x5d0] ;  /* 0x0001740000047ab9 */ /* 0x000fe20000000a00 */
[--C-:B------:R-:W-:Y:S01]  /*2070*/  SHF.R.S32.HI R9, RZ, 0x1f, R8.reuse ;  /* 0x0000001fff097819 */ /* 0x100fe20000011408 */
[----:B------:R-:W-:Y:S01]  /*2080*/  ULDC UR10, c[0x0][0x284] ;  /* 0x0000a100000a7ab9 */ /* 0x000fe20000000800 */
[----:B0-----:R-:W-:Y:S01]  /*2090*/  IMAD R0, R13, UR4, RZ ;  /* 0x000000040d007c24 */ /* 0x001fe2000f8e02ff */
[----:B------:R-:W-:Y:S01]  /*20a0*/  UISETP.LT.U32.AND UP0, UPT, UR43, 0x1c, UP0 ;  /* 0x0000001c2b00788c */ /* 0x000fe20008701070 */
[----:B------:R-:W-:Y:S01]  /*20b0*/  ISETP.GE.OR P0, PT, R3, UR10, P0 ;  /* 0x0000000a03007c0c */ /* 0x000fe20008706670 */
[----:B------:R-:W-:Y:S01]  /*20c0*/  UISETP.GE.U32.AND UP1, UPT, UR43, 0x1c, UPT ;  /* 0x0000001c2b00788c */ /* 0x000fe2000bf26070 */
[----:B------:R-:W-:Y:S01]  /*20d0*/  IMAD.WIDE.U32 R4, R99, UR4, R8 ;  /* 0x0000000463047c25 */ /* 0x000fe2000f8e0008 */
[----:B------:R-:W-:-:S02]  /*20e0*/  USHF.R.U32.HI UR4, URZ, 0x2, UR41 ;  /* 0x000000023f047899 */ /* 0x000fc40008011629 */
[----:B------:R-:W-:Y:S01]  /*20f0*/  USEL UR6, URZ, 0x1, !UP0 ;  /* 0x000000013f067887 */ /* 0x000fe2000c000000 */
[----:B------:R-:W-:Y:S01]  /*2100*/  IMAD R7, R99, UR5, R0 ;  /* 0x0000000563077c24 */ /* 0x000fe2000f8e0200 */
[----:B------:R-:W-:Y:S01]  /*2110*/  ULDC.64 UR8, c[0x0][0x5c8] ;  /* 0x0001720000087ab9 */ /* 0x000fe20000000a00 */
[----:B------:R-:W-:Y:S01]  /*2120*/  IMAD.WIDE R100, R101, 0x80, R88 ;  /* 0x0000008065647825 */ /* 0x000fe200078e0258 */
[----:B------:R-:W-:Y:S02]  /*2130*/  UIMAD.WIDE.U32 UR4, UR4, 0x24924925, URZ ;  /* 0x24924925040478a5 */ /* 0x000fe4000f8e003f */
[----:B------:R-:W-:Y:S01]  /*2140*/  ULOP3.LUT UR40, UR40, UR6, URZ, 0x3c, !UPT ;  /* 0x0000000628287292 */ /* 0x000fe2000f8e3c3f */
[----:B------:R-:W-:Y:S01]  /*2150*/  IMAD R11, R101, UR8, RZ ;  /* 0x00000008650b7c24 */ /* 0x000fe2000f8e02ff */
[----:B------:R-:W-:Y:S01]  /*2160*/  UIMAD UR41, UR5, -0x1c, UR41 ;  /* 0xffffffe4052978a4 */ /* 0x000fe2000f8e0229 */
[----:B------:R-:W-:Y:S01]  /*2170*/  IMAD.IADD R5, R5, 0x1, R7 ;  /* 0x0000000105057824 */ /* 0x000fe200078e0207 */
[----:B------:R-:W-:Y:S01]  /*2180*/  @UP1 ULOP3.LUT UR40, UR40, 0x1, UR5, 0x78, !UPT ;  /* 0x0000000128281892 */ /* 0x000fe2000f8e7805 */
[----:B------:R-:W-:-:S02]  /*2190*/  IMAD R11, R100, UR9, R11 ;  /* 0x00000009640b7c24 */ /* 0x000fc4000f8e020b */
[----:B------:R-:W-:-:S04]  /*21a0*/  IMAD.WIDE.U32 R104, R100, UR8, R4 ;  /* 0x0000000864687c25 */ /* 0x000fc8000f8e0004 */
[----:B------:R-:W-:Y:S01]  /*21b0*/  IMAD.MOV.U32 R0, RZ, RZ, -0x1 ;  /* 0xffffffffff007424 */ /* 0x000fe200078e00ff */
[----:B------:R-:W-:Y:S06]  /*21c0*/  @P0 BRA `(.L_x_35) ;  /* 0x00000040001c0947 */ /* 0x000fec0003800000 */
[----:B-----5:R-:W-:Y:S01]  /*21d0*/  FSETP.NEU.AND P0, PT, R90, RZ, PT ;  /* 0x000000ff5a00720b */ /* 0x020fe20003f0d000 */
[----:B------:R-:W-:Y:S01]  /*21e0*/  IMAD.IADD R4, R91, 0x1, -R6 ;  /* 0x000000015b047824 */ /* 0x000fe200078e0a06 */
[----:B------:R-:W-:Y:S01]  /*21f0*/  BSSY B0, `(.L_x_35) ;  /* 0x0000404000007945 */ /* 0x000fe20003800000 */
[----:B------:R-:W-:Y:S02]  /*2200*/  IMAD.IADD R3, R98, 0x1, -R3 ;  /* 0x0000000162037824 */ /* 0x000fe400078e0a03 */
[----:B------:R-:W-:Y:S01]  /*2210*/  IMAD.IADD R115, R105, 0x1, R11 ;  /* 0x0000000169737824 */ /* 0x000fe200078e020b */
[----:B------:R-:W-:-:S04]  /*2220*/  ISETP.GT.AND P2, PT, R4, RZ, PT ;  /* 0x000000ff0400720c */ /* 0x000fc80003f44270 */
[----:B------:R-:W-:-:S03]  /*2230*/  ISETP.GT.AND P1, PT, R3, RZ, P2 ;  /* 0x000000ff0300720c */ /* 0x000fc60001724270 */
[----:B------:R-:W-:Y:S10]  /*2240*/  @!P0 BRA `(.L_x_36) ;  /* 0x0000002c00288947 */ /* 0x000ff40003800000 */
[----:B------:R-:W0:Y:S01]  /*2250*/  LDC.64 R108, c[0x0][0x5b8] ;  /* 0x00016e00ff6c7b82 */ /* 0x000e220000000a00 */
[----:B------:R-:W-:-:S07]  /*2260*/  ULDC.64 UR4, c[0x0][0x5c0] ;  /* 0x0001700000047ab9 */ /* 0x000fce0000000a00 */
[----:B------:R-:W1:Y:S08]  /*2270*/  LDC.64 R110, c[0x0][0x5b0] ;  /* 0x00016c00ff6e7b82 */ /* 0x000e700000000a00 */
[----:B------:R-:W2:Y:S01]  /*2280*/  LDC.64 R112, c[0x0][0x5a8] ;  /* 0x00016a00ff707b82 */ /* 0x000ea20000000a00 */
[-C--:B0-----:R-:W-:Y:S02]  /*2290*/  IMAD R6, R13, R108.reuse, RZ ;  /* 0x0000006c0d067224 */ /* 0x081fe400078e02ff */
[----:B------:R-:W-:-:S04]  /*22a0*/  IMAD.WIDE.U32 R106, R99, R108, R8 ;  /* 0x0000006c636a7225 */ /* 0x000fc800078e0008 */
[----:B------:R-:W-:Y:S02]  /*22b0*/  IMAD R103, R99, R109, R6 ;  /* 0x0000006d63677224 */ /* 0x000fe400078e0206 */
[-C--:B-1----:R-:W-:Y:S02]  /*22c0*/  IMAD R5, R101, R110.reuse, RZ ;  /* 0x0000006e65057224 */ /* 0x082fe400078e02ff */
[----:B------:R-:W-:Y:S02]  /*22d0*/  IMAD.IADD R13, R107, 0x1, R103 ;  /* 0x000000016b0d7824 */ /* 0x000fe400078e0267 */
[----:B------:R-:W-:Y:S02]  /*22e0*/  IMAD.MOV.U32 R12, RZ, RZ, R106 ;  /* 0x000000ffff0c7224 */ /* 0x000fe400078e006a */
[C---:B------:R-:W-:Y:S02]  /*22f0*/  IMAD R105, R100.reuse, R111, R5 ;  /* 0x0000006f64697224 */ /* 0x040fe400078e0205 */
[----:B------:R-:W-:-:S04]  /*2300*/  IMAD.WIDE.U32 R6, R100, R110, R12 ;  /* 0x0000006e64067225 */ /* 0x000fc800078e000c */
[----:B------:R-:W-:Y:S01]  /*2310*/  IMAD.IADD R5, R7, 0x1, R105 ;  /* 0x0000000107057824 */ /* 0x000fe200078e0269 */
[----:B--2---:R-:W-:-:S04]  /*2320*/  LEA R14, P0, R6, R112, 0x1 ;  /* 0x00000070060e7211 */ /* 0x004fc800078008ff */
[----:B------:R-:W-:-:S05]  /*2330*/  LEA.HI.X R15, R6, R113, R5, 0x1, P0 ;  /* 0x00000071060f7211 */ /* 0x000fca00000f0c05 */
[----:B------:R0:W2:Y:S01]  /*2340*/  @P1 LDG.E.LTC128B.U16 R5, desc[UR38][R14.64] ;  /* 0x000000260e051981 */ /* 0x0000a2000c1e1520 */
[----:B------:R-:W-:Y:S01]  /*2350*/  LEA R10, P0, R104, UR4, 0x1 ;  /* 0x00000004680a7c11 */ /* 0x000fe2000f8008ff */
[----:B------:R-:W-:Y:S01]  /*2360*/  IMAD.WIDE.U32 R6, R100, R110, R8 ;  /* 0x0000006e64067225 */ /* 0x000fe200078e0008 */
[----:B------:R-:W-:Y:S03]  /*2370*/  BSSY B1, `(.L_x_37) ;  /* 0x0000012000017945 */ /* 0x000fe60003800000 */
[----:B------:R-:W-:Y:S02]  /*2380*/  IMAD.IADD R7, R105, 0x1, R7 ;  /* 0x0000000169077824 */ /* 0x000fe400078e0207 */
[----:B------:R-:W-:Y:S01]  /*2390*/  IMAD.WIDE.U32 R20, R99, R108, R6 ;  /* 0x0000006c63147225 */ /* 0x000fe200078e0006 */
[----:B0-----:R-:W-:-:S03]  /*23a0*/  SHF.L.U64.HI R15, R110, 0x3, R111 ;  /* 0x000000036e0f7819 */ /* 0x001fc6000001026f */
[----:B------:R-:W-:Y:S01]  /*23b0*/  IMAD.IADD R7, R103, 0x1, R21 ;  /* 0x0000000167077824 */ /* 0x000fe200078e0215 */
[----:B------:R-:W-:Y:S01]  /*23c0*/  LEA R6, P4, R20, R112, 0x1 ;  /* 0x0000007014067211 */ /* 0x000fe200078808ff */
[----:B------:R-:W-:-:S03]  /*23d0*/  IMAD.SHL.U32 R14, R110, 0x8, RZ ;  /* 0x000000086e0e7824 */ /* 0x000fc600078e00ff */
[----:B------:R-:W-:Y:S01]  /*23e0*/  LEA.HI.X R7, R20, R113, R7, 0x1, P4 ;  /* 0x0000007114077211 */ /* 0x000fe200020f0c07 */
[----:B--2---:R-:W-:-:S05]  /*23f0*/  HADD2.F32 R11, -RZ, R5.H0_H0 ;  /* 0x20000005ff0b7230 */ /* 0x004fca0000004100 */
[----:B------:R-:W-:-:S04]  /*2400*/  FMUL R11, R11, R90 ;  /* 0x0000005a0b0b7220 */ /* 0x000fc80000400000 */
[----:B------:R-:W-:Y:S01]  /*2410*/  FFMA R24, R24, R23, R11 ;  /* 0x0000001718187223 */ /* 0x000fe2000000000b */
[----:B------:R-:W-:Y:S02]  /*2420*/  LEA.HI.X R11, R104, UR5, R115, 0x1, P0 ;  /* 0x00000005680b7c11 */ /* 0x000fe400080f0c73 */
[----:B------:R-:W-:Y:S02]  /*2430*/  ISETP.GT.AND P0, PT, R4, 0x1, PT ;  /* 0x000000010400780c */ /* 0x000fe40003f04270 */
[----:B------:R-:W-:Y:S02]  /*2440*/  F2FP.F16.F32.PACK_AB R24, RZ, R24 ;  /* 0x00000018ff18723e */ /* 0x000fe400000000ff */
[----:B------:R-:W-:-:S03]  /*2450*/  ISETP.GT.AND P3, PT, R3, RZ, P0 ;  /* 0x000000ff0300720c */ /* 0x000fc60000764270 */
[----:B------:R0:W-:Y:S10]  /*2460*/  @P1 STG.E.U16 desc[UR38][R10.64], R24 ;  /* 0x000000180a001986 */ /* 0x0001f4000c101526 */
[----:B------:R-:W-:Y:S05]  /*2470*/  @!P3 BRA `(.L_x_38) ;  /* 0x000000000004b947 */ /* 0x000fea0003800000 */
[----:B------:R1:W5:Y:S02]  /*2480*/  LDG.E.LTC128B.U16 R5, desc[UR38][R6.64+0x2] ;  /* 0x0000022606057981 */ /* 0x000364000c1e1520 */
.L_x_38:
[----:B------:R-:W-:Y:S05]  /*2490*/  BSYNC B1 ;  /* 0x0000000000017941 */ /* 0x000fea0003800000 */
.L_x_37:
[----:B-----5:R-:W-:Y:S01]  /*24a0*/  HADD2.F32 R101, -RZ, R5.H0_H0 ;  /* 0x20000005ff657230 */ /* 0x020fe20000004100 */
[----:B------:R-:W-:Y:S01]  /*24b0*/  ISETP.GT.AND P2, PT, R3, 0x8, P2 ;  /* 0x000000080300780c */ /* 0x000fe20001744270 */
[----:B------:R-:W-:Y:S01]  /*24c0*/  IMAD.WIDE.U32 R20, R100, R110, R14 ;  /* 0x0000006e64147225 */ /* 0x000fe200078e000e */
[----:B0-----:R-:W-:-:S03]  /*24d0*/  PRMT R24, R5, 0x7610, R24 ;  /* 0x0000761005187816 */ /* 0x001fc60000000018 */
[----:B------:R-:W-:Y:S01]  /*24e0*/  FMUL R12, R101, R90 ;  /* 0x0000005a650c7220 */ /* 0x000fe20000400000 */
[----:B------:R-:W-:Y:S01]  /*24f0*/  IMAD.IADD R105, R105, 0x1, R21 ;  /* 0x0000000169697824 */ /* 0x000fe200078e0215 */
[----:B------:R-:W-:Y:S02]  /*2500*/  IADD3 R106, P1, R106, R20, RZ ;  /* 0x000000146a6a7210 */ /* 0x000fe40007f3e0ff */
[----:B------:R-:W-:-:S03]  /*2510*/  FFMA R12, R25, R23, R12 ;  /* 0x00000017190c7223 */ /* 0x000fc6000000000c */
[----:B------:R-:W-:Y:S01]  /*2520*/  IMAD.X R13, R105, 0x1, R13, P1 ;  /* 0x00000001690d7824 */ /* 0x000fe200008e060d */
[C---:B------:R-:W-:Y:S02]  /*2530*/  LEA R14, P1, R106.reuse, R112, 0x1 ;  /* 0x000000706a0e7211 */ /* 0x040fe400078208ff */
[----:B------:R-:W-:Y:S02]  /*2540*/  F2FP.F16.F32.PACK_AB R12, RZ, R12 ;  /* 0x0000000cff0c723e */ /* 0x000fe400000000ff */
[----:B------:R-:W-:Y:S02]  /*2550*/  LEA.HI.X R15, R106, R113, R13, 0x1, P1 ;  /* 0x000000716a0f7211 */ /* 0x000fe400008f0c0d */
[----:B------:R-:W-:-:S05]  /*2560*/  PRMT R21, R12, 0x7610, R21 ;  /* 0x000076100c157816 */ /* 0x000fca0000000015 */
[----:B------:R0:W-:Y:S04]  /*2570*/  @P3 STG.E.U16 desc[UR38][R10.64+0x2], R21 ;  /* 0x000002150a003986 */ /* 0x0001e8000c101526 */
[----:B------:R-:W2:Y:S01]  /*2580*/  @P2 LDG.E.LTC128B.U16 R24, desc[UR38][R14.64] ;  /* 0x000000260e182981 */ /* 0x000ea2000c1e1520 */
[----:B------:R-:W-:Y:S01]  /*2590*/  IADD3 R20, P1, R8, R20, RZ ;  /* 0x0000001408147210 */ /* 0x000fe20007f3e0ff */
[----:B------:R-:W-:Y:S01]  /*25a0*/  BSSY B1, `(.L_x_39) ;  /* 0x0000011000017945 */ /* 0x000fe20003800000 */
[C---:B------:R-:W-:Y:S02]  /*25b0*/  SHF.L.U64.HI R13, R94.reuse, 0x1, R93 ;  /* 0x000000015e0d7819 */ /* 0x040fe4000001025d */
[----:B------:R-:W-:Y:S01]  /*25c0*/  ISETP.GT.AND P0, PT, R3, 0x8, P0 ;  /* 0x000000080300780c */ /* 0x000fe20000704270 */
[----:B0-----:R-:W-:Y:S01]  /*25d0*/  IMAD.X R21, R9, 0x1, R105, P1 ;  /* 0x0000000109157824 */ /* 0x001fe200008e0669 */
[----:B------:R-:W-:Y:S01]  /*25e0*/  LEA R12, P1, R94, R10, 0x1 ;  /* 0x0000000a5e0c7211 */ /* 0x000fe200078208ff */
[----:B------:R-:W-:-:S04]  /*25f0*/  IMAD.WIDE.U32 R20, R99, R108, R20 ;  /* 0x0000006c63147225 */ /* 0x000fc800078e0014 */
[----:B------:R-:W-:Y:S01]  /*2600*/  IMAD.X R13, R13, 0x1, R11, P1 ;  /* 0x000000010d0d7824 */ /* 0x000fe200008e060b */
[----:B------:R-:W-:Y:S01]  /*2610*/  LEA R8, P3, R20, R112, 0x1 ;  /* 0x0000007014087211 */ /* 0x000fe200078608ff */
[----:B------:R-:W-:-:S05]  /*2620*/  IMAD.IADD R9, R103, 0x1, R21 ;  /* 0x0000000167097824 */ /* 0x000fca00078e0215 */
[----:B------:R-:W-:Y:S01]  /*2630*/  LEA.HI.X R9, R20, R113, R9, 0x1, P3 ;  /* 0x0000007114097211 */ /* 0x000fe200018f0c09 */
[----:B--2---:R-:W-:-:S05]  /*2640*/  HADD2.F32 R5, -RZ, R24.H0_H0 ;  /* 0x20000018ff057230 */ /* 0x004fca0000004100 */
[----:B------:R-:W-:-:S04]  /*2650*/  FMUL R5, R5, R90 ;  /* 0x0000005a05057220 */ /* 0x000fc80000400000 */
[----:B------:R-:W-:-:S05]  /*2660*/  FFMA R5, R26, R23, R5 ;  /* 0x000000171a057223 */ /* 0x000fca0000000005 */
[----:B------:R-:W-:-:S05]  /*2670*/  F2FP.F16.F32.PACK_AB R5, RZ, R5 ;  /* 0x00000005ff05723e */ /* 0x000fca00000000ff */
[----:B------:R0:W-:Y:S01]  /*2680*/  @P2 STG.E.U16 desc[UR38][R12.64], R5 ;  /* 0x000000050c002986 */ /* 0x0001e2000c101526 */
[----:B------:R-:W-:Y:S05]  /*2690*/  @!P0 BRA `(.L_x_40) ;  /* 0x0000000000048947 */ /* 0x000fea0003800000 */
[----:B------:R2:W5:Y:S02]  /*26a0*/  LDG.E.LTC128B.U16 R24, desc[UR38][R8.64+0x2] ;  /* 0x0000022608187981 */ /* 0x000564000c1e1520 */
.L_x_40:
[----:B------:R-:W-:Y:S05]  /*26b0*/  BSYNC B1 ;  /* 0x0000000000017941 */ /* 0x000fea0003800000 */
.L_x_39:
[----:B0----5:R-:W-:Y:S01]  /*26c0*/  HADD2.F32 R5, -RZ, R24.H0_H0 ;  /* 0x20000018ff057230 */ /* 0x021fe20000004100 */
[----:B------:R-:W-:Y:S01]  /*26d0*/  ISETP.GT.AND P1, PT, R4, 0x8, PT ;  /* 0x000000080400780c */ /* 0x000fe20003f24270 */
[----:B------:R-:W-:Y:S03]  /*26e0*/  BSSY B1, `(.L_x_41) ;  /* 0x0000008000017945 */ /* 0x000fe60003800000 */
[----:B------:R-:W-:Y:S01]  /*26f0*/  FMUL R14, R5, R90 ;  /* 0x0000005a050e7220 */ /* 0x000fe20000400000 */
[----:B------:R-:W-:-:S03]  /*2700*/  ISETP.GT.AND P2, PT, R3, RZ, P1 ;  /* 0x000000ff0300720c */ /* 0x000fc60000f44270 */
[----:B------:R-:W-:-:S05]  /*2710*/  FFMA R14, R27, R23, R14 ;  /* 0x000000171b0e7223 */ /* 0x000fca000000000e */
[----:B------:R-:W-:-:S05]  /*2720*/  F2FP.F16.F32.PACK_AB R14, RZ, R14 ;  /* 0x0000000eff0e723e */ /* 0x000fca00000000ff */
[----:B------:R0:W-:Y:S01]  /*2730*/  @P0 STG.E.U16 desc[UR38][R12.64+0x2], R14 ;  /* 0x0000020e0c000986 */ /* 0x0001e2000c101526 */
[----:B------:R-:W-:Y:S05]  /*2740*/  @!P2 BRA `(.L_x_42) ;  /* 0x000000000004a947 */ /* 0x000fea0003800000 */
[----:B------:R3:W5:Y:S02]  /*2750*/  LDG.E.LTC128B.U16 R24, desc[UR38][R6.64+0x10] ;  /* 0x0000102606187981 */ /* 0x000764000c1e1520 */
.L_x_42:
[----:B------:R-:W-:Y:S05]  /*2760*/  BSYNC B1 ;  /* 0x0000000000017941 */ /* 0x000fea0003800000 */
.L_x_41:
[----:B-----5:R-:W-:Y:S01]  /*2770*/  HADD2.F32 R5, -RZ, R24.H0_H0 ;  /* 0x20000018ff057230 */ /* 0x020fe20000004100 */
        /* <DEDUP_REMOVED lines=9> */
.L_x_44:
[----:B------:R-:W-:Y:S05]  /*2810*/  BSYNC B1 ;  /* 0x0000000000017941 */ /* 0x000fea0003800000 */
.L_x_43:
[----:B----45:R-:W-:Y:S01]  /*2820*/  HADD2.F32 R5, -RZ, R24.H0_H0 ;  /* 0x20000018ff057230 */ /* 0x030fe20000004100 */
[----:B------:R-:W-:Y:S01]  /*2830*/  ISETP.GT.AND P1, PT, R3, 0x8, P1 ;  /* 0x000000080300780c */ /* 0x000fe20000f24270 */
[----:B------:R-:W-:Y:S03]  /*2840*/  BSSY B1, `(.L_x_45) ;  /* 0x0000007000017945 */ /* 0x000fe60003800000 */
[----:B0-----:R-:W-:-:S04]  /*2850*/  FMUL R14, R5, R90 ;  /* 0x0000005a050e7220 */ /* 0x001fc80000400000 */
[----:B------:R-:W-:-:S05]  /*2860*/  FFMA R14, R29, R23, R14 ;  /* 0x000000171d0e7223 */ /* 0x000fca000000000e */
[----:B------:R-:W-:-:S05]  /*2870*/  F2FP.F16.F32.PACK_AB R14, RZ, R14 ;  /* 0x0000000eff0e723e */ /* 0x000fca00000000ff */
[----:B------:R0:W-:Y:S01]  /*2880*/  @P3 STG.E.U16 desc[UR38][R10.64+0x12], R14 ;  /* 0x0000120e0a003986 */ /* 0x0001e2000c101526 */
[----:B------:R-:W-:Y:S05]  /*2890*/  @!P1 BRA `(.L_x_46) ;  /* 0x0000000000049947 */ /* 0x000fea0003800000 */
[----:B------:R4:W5:Y:S02]  /*28a0*/  LDG.E.LTC128B.U16 R24, desc[UR38][R8.64+0x10] ;  /* 0x0000102608187981 */ /* 0x000964000c1e1520 */
.L_x_46:
[----:B------:R-:W-:Y:S05]  /*28b0*/  BSYNC B1 ;  /* 0x0000000000017941 */ /* 0x000fea0003800000 */
.L_x_45:
[----:B-----5:R-:W-:Y:S01]  /*28c0*/  HADD2.F32 R5, -RZ, R24.H0_H0 ;  /* 0x20000018ff057230 */ /* 0x020fe20000004100 */
[----:B------:R-:W-:Y:S01]  /*28d0*/  ISETP.GT.AND P0, PT, R3, 0x8, P0 ;  /* 0x000000080300780c */ /* 0x000fe20000704270 */
[----:B------:R-:W-:Y:S03]  /*28e0*/  BSSY B1, `(.L_x_47) ;  /* 0x0000007000017945 */ /* 0x000fe60003800000 */
[----:B------:R-:W-:-:S04]  /*28f0*/  FMUL R5, R5, R90 ;  /* 0x0000005a05057220 */ /* 0x000fc80000400000 */
[----:B------:R-:W-:-:S05]  /*2900*/  FFMA R5, R30, R23, R5 ;  /* 0x000000171e057223 */ /* 0x000fca0000000005 */
[----:B------:R-:W-:-:S05]  /*2910*/  F2FP.F16.F32.PACK_AB R5, RZ, R5 ;  /* 0x00000005ff05723e */ /* 0x000fca00000000ff */
[----:B------:R0:W-:Y:S01]  /*2920*/  @P1 STG.E.U16 desc[UR38][R12.64+0x10], R5 ;  /* 0x000010050c001986 */ /* 0x0001e2000c101526 */
[----:B------:R-:W-:Y:S05]  /*2930*/  @!P0 BRA `(.L_x_48) ;  /* 0x0000000000048947 */ /* 0x000fea0003800000 */
[----:B------:R0:W5:Y:S02]  /*2940*/  LDG.E.LTC128B.U16 R24, desc[UR38][R8.64+0x12] ;  /* 0x0000122608187981 */ /* 0x000164000c1e1520 */
.L_x_48:
[----:B------:R-:W-:Y:S05]  /*2950*/  BSYNC B1 ;  /* 0x0000000000017941 */ /* 0x000fea0003800000 */
.L_x_47:
        /* <DEDUP_REMOVED lines=10> */
.L_x_50:
[----:B------:R-:W-:Y:S05]  /*2a00*/  BSYNC B1 ;  /* 0x0000000000017941 */ /* 0x000fea0003800000 */
.L_x_49:
        /* <DEDUP_REMOVED lines=10> */
.L_x_52:
[----:B------:R-:W-:Y:S05]  /*2ab0*/  BSYNC B1 ;  /* 0x0000000000017941 */ /* 0x000fea0003800000 */
.L_x_51:
[----:B0----5:R-:W-:Y:S01]  /*2ac0*/  HADD2.F32 R5, -RZ, R24.H0_H0 ;  /* 0x20000018ff057230 */ /* 0x021fe20000004100 */
        /* <DEDUP_REMOVED lines=8> */
.L_x_54:
[----:B------:R-:W-:Y:S05]  /*2b50*/  BSYNC B1 ;  /* 0x0000000000017941 */ /* 0x000fea0003800000 */
.L_x_53:
        /* <DEDUP_REMOVED lines=9> */
.L_x_56:
[----:B------:R-:W-:Y:S05]  /*2bf0*/  BSYNC B1 ;  /* 0x0000000000017941 */ /* 0x000fea0003800000 */
.L_x_55:
        /* <DEDUP_REMOVED lines=10> */
.L_x_58:
[----:B------:R-:W-:Y:S05]  /*2ca0*/  BSYNC B1 ;  /* 0x0000000000017941 */ /* 0x000fea0003800000 */
.L_x_57:
        /* <DEDUP_REMOVED lines=10> */
.L_x_60:
[----:B------:R-:W-:Y:S05]  /*2d50*/  BSYNC B1 ;  /* 0x0000000000017941 */ /* 0x000fea0003800000 */
.L_x_59:
        /* <DEDUP_REMOVED lines=9> */
.L_x_62:
[----:B------:R-:W-:Y:S05]  /*2df0*/  BSYNC B1 ;  /* 0x0000000000017941 */ /* 0x000fea0003800000 */
.L_x_61:
        /* <DEDUP_REMOVED lines=9> */
.L_x_64:
[----:B------:R-:W-:Y:S05]  /*2e90*/  BSYNC B1 ;  /* 0x0000000000017941 */ /* 0x000fea0003800000 */
.L_x_63:
        /* <DEDUP_REMOVED lines=10> */
.L_x_66:
[----:B------:R-:W-:Y:S05]  /*2f40*/  BSYNC B1 ;  /* 0x0000000000017941 */ /* 0x000fea0003800000 */
.L_x_65:
        /* <DEDUP_REMOVED lines=10> */
.L_x_68:
[----:B------:R-:W-:Y:S05]  /*2ff0*/  BSYNC B1 ;  /* 0x0000000000017941 */ /* 0x000fea0003800000 */
.L_x_67:
        /* <DEDUP_REMOVED lines=9> */
.L_x_70:
[----:B------:R-:W-:Y:S05]  /*3090*/  BSYNC B1 ;  /* 0x0000000000017941 */ /* 0x000fea0003800000 */
.L_x_69:
        /* <DEDUP_REMOVED lines=9> */
.L_x_72:
[----:B------:R-:W-:Y:S05]  /*3130*/  BSYNC B1 ;  /* 0x0000000000017941 */ /* 0x000fea0003800000 */
.L_x_71:
        /* <DEDUP_REMOVED lines=10> */
.L_x_74:
[----:B------:R-:W-:Y:S05]  /*31e0*/  BSYNC B1 ;  /* 0x0000000000017941 */ /* 0x000fea0003800000 */
.L_x_73:
        /* <DEDUP_REMOVED lines=10> */
.L_x_76:
[----:B------:R-:W-:Y:S05]  /*3290*/  BSYNC B1 ;  /* 0x0000000000017941 */ /* 0x000fea0003800000 */
.L_x_75:
        /* <DEDUP_REMOVED lines=9> */
.L_x_78:
[----:B------:R-:W-:Y:S05]  /*3330*/  BSYNC B1 ;  /* 0x0000000000017941 */ /* 0x000fea0003800000 */
.L_x_77:
        /* <DEDUP_REMOVED lines=9> */
.L_x_80:
[----:B------:R-:W-:Y:S05]  /*33d0*/  BSYNC B1 ;  /* 0x0000000000017941 */ /* 0x000fea0003800000 */
.L_x_79:
        /* <DEDUP_REMOVED lines=10> */
.L_x_82:
[----:B------:R-:W-:Y:S05]  /*3480*/  BSYNC B1 ;  /* 0x0000000000017941 */ /* 0x000fea0003800000 */
.L_x_81:
        /* <DEDUP_REMOVED lines=10> */
.L_x_84:
[----:B------:R-:W-:Y:S05]  /*3530*/  BSYNC B1 ;  /* 0x0000000000017941 */ /* 0x000fea0003800000 */
.L_x_83:
        /* <DEDUP_REMOVED lines=9> */
.L_x_86:
[----:B------:R-:W-:Y:S05]  /*35d0*/  BSYNC B1 ;  /* 0x0000000000017941 */ /* 0x000fea0003800000 */
.L_x_85:
        /* <DEDUP_REMOVED lines=9> */
.L_x_88:
[----:B------:R-:W-:Y:S05]  /*3670*/  BSYNC B1 ;  /* 0x0000000000017941 */ /* 0x000fea0003800000 */
.L_x_87:
        /* <DEDUP_REMOVED lines=10> */
.L_x_90:
[----:B------:R-:W-:Y:S05]  /*3720*/  BSYNC B1 ;  /* 0x0000000000017941 */ /* 0x000fea0003800000 */
.L_x_89:
        /* <DEDUP_REMOVED lines=10> */
.L_x_92:
[----:B------:R-:W-:Y:S05]  /*37d0*/  BSYNC B1 ;  /* 0x0000000000017941 */ /* 0x000fea0003800000 */
.L_x_91:
        /* <DEDUP_REMOVED lines=9> */
.L_x_94:
[----:B------:R-:W-:Y:S05]  /*3870*/  BSYNC B1 ;  /* 0x0000000000017941 */ /* 0x000fea0003800000 */
.L_x_93:
        /* <DEDUP_REMOVED lines=9> */
.L_x_96:
[----:B------:R-:W-:Y:S05]  /*3910*/  BSYNC B1 ;  /* 0x0000000000017941 */ /* 0x000fea0003800000 */
.L_x_95:
        /* <DEDUP_REMOVED lines=10> */
.L_x_98:
[----:B------:R-:W-:Y:S05]  /*39c0*/  BSYNC B1 ;  /* 0x0000000000017941 */ /* 0x000fea0003800000 */
.L_x_97:
        /* <DEDUP_REMOVED lines=10> */
.L_x_100:
[----:B------:R-:W-:Y:S05]  /*3a70*/  BSYNC B1 ;  /* 0x0000000000017941 */ /* 0x000fea0003800000 */
.L_x_99:
        /* <DEDUP_REMOVED lines=9> */
.L_x_102:
[----:B------:R-:W-:Y:S05]  /*3b10*/  BSYNC B1 ;  /* 0x0000000000017941 */ /* 0x000fea0003800000 */
.L_x_101:
        /* <DEDUP_REMOVED lines=9> */
.L_x_104:
[----:B------:R-:W-:Y:S05]  /*3bb0*/  BSYNC B1 ;  /* 0x0000000000017941 */ /* 0x000fea0003800000 */
.L_x_103:
        /* <DEDUP_REMOVED lines=10> */
.L_x_106:
[----:B------:R-:W-:Y:S05]  /*3c60*/  BSYNC B1 ;  /* 0x0000000000017941 */ /* 0x000fea0003800000 */
.L_x_105:
        /* <DEDUP_REMOVED lines=10> */
.L_x_108:
[----:B------:R-:W-:Y:S05]  /*3d10*/  BSYNC B1 ;  /* 0x0000000000017941 */ /* 0x000fea0003800000 */
.L_x_107:
        /* <DEDUP_REMOVED lines=9> */
.L_x_110:
[----:B------:R-:W-:Y:S05]  /*3db0*/  BSYNC B1 ;  /* 0x0000000000017941 */ /* 0x000fea0003800000 */
.L_x_109:
        /* <DEDUP_REMOVED lines=9> */
.L_x_112:
[----:B------:R-:W-:Y:S05]  /*3e50*/  BSYNC B1 ;  /* 0x0000000000017941 */ /* 0x000fea0003800000 */
.L_x_111:
        /* <DEDUP_REMOVED lines=10> */
.L_x_114:
[----:B------:R-:W-:Y:S05]  /*3f00*/  BSYNC B1 ;  /* 0x0000000000017941 */ /* 0x000fea0003800000 */
.L_x_113:
        /* <DEDUP_REMOVED lines=10> */
.L_x_116:
[----:B------:R-:W-:Y:S05]  /*3fb0*/  BSYNC B1 ;  /* 0x0000000000017941 */ /* 0x000fea0003800000 */
.L_x_115:
        /* <DEDUP_REMOVED lines=9> */
.L_x_118:
[----:B------:R-:W-:Y:S05]  /*4050*/  BSYNC B1 ;  /* 0x0000000000017941 */ /* 0x000fea0003800000 */
.L_x_117:
        /* <DEDUP_REMOVED lines=9> */
.L_x_120:
[----:B------:R-:W-:Y:S05]  /*40f0*/  BSYNC B1 ;  /* 0x0000000000017941 */ /* 0x000fea0003800000 */
.L_x_119:
        /* <DEDUP_REMOVED lines=10> */
.L_x_122:
[----:B------:R-:W-:Y:S05]  /*41a0*/  BSYNC B1 ;  /* 0x0000000000017941 */ /* 0x000fea0003800000 */
.L_x_121:
        /* <DEDUP_REMOVED lines=10> */
.L_x_124:
[----:B------:R-:W-:Y:S05]  /*4250*/  BSYNC B1 ;  /* 0x0000000000017941 */ /* 0x000fea0003800000 */
.L_x_123:
        /* <DEDUP_REMOVED lines=9> */
.L_x_126:
[----:B------:R-:W-:Y:S05]  /*42f0*/  BSYNC B1 ;  /* 0x0000000000017941 */ /* 0x000fea0003800000 */
.L_x_125:
        /* <DEDUP_REMOVED lines=9> */
.L_x_128:
[----:B------:R-:W-:Y:S05]  /*4390*/  BSYNC B1 ;  /* 0x0000000000017941 */ /* 0x000fea0003800000 */
.L_x_127:
        /* <DEDUP_REMOVED lines=10> */
.L_x_130:
[----:B------:R-:W-:Y:S05]  /*4440*/  BSYNC B1 ;  /* 0x0000000000017941 */ /* 0x000fea0003800000 */
.L_x_129:
        /* <DEDUP_REMOVED lines=10> */
.L_x_132:
[----:B------:R-:W-:Y:S05]  /*44f0*/  BSYNC B1 ;  /* 0x0000000000017941 */ /* 0x000fea0003800000 */
.L_x_131:
        /* <DEDUP_REMOVED lines=9> */
.L_x_134:
[----:B------:R-:W-:Y:S05]  /*4590*/  BSYNC B1 ;  /* 0x0000000000017941 */ /* 0x000fea0003800000 */
.L_x_133:
        /* <DEDUP_REMOVED lines=9> */
.L_x_136:
[----:B------:R-:W-:Y:S05]  /*4630*/  BSYNC B1 ;  /* 0x0000000000017941 */ /* 0x000fea0003800000 */
.L_x_135:
        /* <DEDUP_REMOVED lines=10> */
.L_x_138:
[----:B------:R-:W-:Y:S05]  /*46e0*/  BSYNC B1 ;  /* 0x0000000000017941 */ /* 0x000fea0003800000 */
.L_x_137:
        /* <DEDUP_REMOVED lines=10> */
.L_x_140:
[----:B------:R-:W-:Y:S05]  /*4790*/  BSYNC B1 ;  /* 0x0000000000017941 */ /* 0x000fea0003800000 */
.L_x_139:
        /* <DEDUP_REMOVED lines=9> */
.L_x_142:
[----:B------:R-:W-:Y:S05]  /*4830*/  BSYNC B1 ;  /* 0x0000000000017941 */ /* 0x000fea0003800000 */
.L_x_141:
        /* <DEDUP_REMOVED lines=9> */
.L_x_144:
[----:B------:R-:W-:Y:S05]  /*48d0*/  BSYNC B1 ;  /* 0x0000000000017941 */ /* 0x000fea0003800000 */
.L_x_143:
        /* <DEDUP_REMOVED lines=10> */
.L_x_146:
[----:B------:R-:W-:Y:S05]  /*4980*/  BSYNC B1 ;  /* 0x0000000000017941 */ /* 0x000fea0003800000 */
.L_x_145:
        /* <DEDUP_REMOVED lines=10> */
.L_x_148:
[----:B------:R-:W-:Y:S05]  /*4a30*/  BSYNC B1 ;  /* 0x0000000000017941 */ /* 0x000fea0003800000 */
.L_x_147:
        /* <DEDUP_REMOVED lines=9> */
.L_x_150:
[----:B------:R-:W-:Y:S05]  /*4ad0*/  BSYNC B1 ;  /* 0x0000000000017941 */ /* 0x000fea0003800000 */
.L_x_149:
        /* <DEDUP_REMOVED lines=9> */
.L_x_152:
[----:B------:R-:W-:Y:S05]  /*4b70*/  BSYNC B1 ;  /* 0x0000000000017941 */ /* 0x000fea0003800000 */
.L_x_151:
        /* <DEDUP_REMOVED lines=10> */
.L_x_154:
[----:B------:R-:W-:Y:S05]  /*4c20*/  BSYNC B1 ;  /* 0x0000000000017941 */ /* 0x000fea0003800000 */
.L_x_153:
[----:B-----5:R-:W-:Y:S01]  /*4c30*/  HADD2.F32 R5, -RZ, R24.H0_H0 ;  /* 0x20000018ff057230 */ /* 0x020fe20000004100 */
[----:B------:R-:W-:Y:S01]  /*4c40*/  ISETP.GT.AND P0, PT, R4, 0x79, PT ;  /* 0x000000790400780c */ /* 0x000fe20003f04270 */
[----:B------:R-:W-:Y:S01]  /*4c50*/  @P2 IMAD.MOV.U32 R4, RZ, RZ, R10 ;  /* 0x000000ffff042224 */ /* 0x000fe200078e000a */
[----:B------:R-:W-:Y:S02]  /*4c60*/  BSSY B1, `(.L_x_155) ;  /* 0x000000a000017945 */ /* 0x000fe40003800000 */
[----:B------:R-:W-:Y:S01]  /*4c70*/  FMUL R5, R5, R90 ;  /* 0x0000005a05057220 */ /* 0x000fe20000400000 */
[----:B------:R-:W-:-:S03]  /*4c80*/  ISETP.GT.AND P3, PT, R3, RZ, P0 ;  /* 0x000000ff0300720c */ /* 0x000fc60000764270 */
[----:B------:R-:W-:-:S05]  /*4c90*/  FFMA R5, R84, R23, R5 ;  /* 0x0000001754057223 */ /* 0x000fca0000000005 */
[----:B------:R-:W-:-:S04]  /*4ca0*/  F2FP.F16.F32.PACK_AB R5, RZ, R5 ;  /* 0x00000005ff05723e */ /* 0x000fc800000000ff */
[----:B0-----:R-:W-:Y:S01]  /*4cb0*/  PRMT R14, R5, 0x7610, R14 ;  /* 0x00007610050e7816 */ /* 0x001fe2000000000e */
[----:B------:R-:W-:-:S05]  /*4cc0*/  @P2 IMAD.MOV.U32 R5, RZ, RZ, R11 ;  /* 0x000000ffff052224 */ /* 0x000fca00078e000b */
[----:B------:R0:W-:Y:S01]  /*4cd0*/  @P2 STG.E.U16 desc[UR38][R4.64+0xf0], R14 ;  /* 0x0000f00e04002986 */ /* 0x0001e2000c101526 */
[----:B------:R-:W-:Y:S05]  /*4ce0*/  @!P3 BRA `(.L_x_156) ;  /* 0x000000000004b947 */ /* 0x000fea0003800000 */
[----:B------:R0:W5:Y:S02]  /*4cf0*/  LDG.E.LTC128B.U16 R24, desc[UR38][R6.64+0xf2] ;  /* 0x0000f22606187981 */ /* 0x000164000c1e1520 */
.L_x_156:
[----:B------:R-:W-:Y:S05]  /*4d00*/  BSYNC B1 ;  /* 0x0000000000017941 */ /* 0x000fea0003800000 */
.L_x_155:
        /* <DEDUP_REMOVED lines=9> */
.L_x_158:
[----:B------:R-:W-:Y:S05]  /*4da0*/  BSYNC B1 ;  /* 0x0000000000017941 */ /* 0x000fea0003800000 */
.L_x_157:
[----:B-----5:R-:W-:Y:S01]  /*4db0*/  HADD2.F32 R5, -RZ, R24.H0_H0 ;  /* 0x20000018ff057230 */ /* 0x020fe20000004100 */
[----:B------:R-:W-:Y:S01]  /*4dc0*/  ISETP.GT.AND P0, PT, R3, 0x8, P0 ;  /* 0x000000080300780c */ /* 0x000fe20000704270 */
[----:B0-----:R-:W-:Y:S01]  /*4dd0*/  @P1 IMAD.MOV.U32 R4, RZ, RZ, R12 ;  /* 0x000000ffff041224 */ /* 0x001fe200078e000c */
[----:B------:R-:W-:Y:S02]  /*4de0*/  BSSY B1, `(.L_x_159) ;  /* 0x0000009000017945 */ /* 0x000fe40003800000 */
[----:B------:R-:W-:-:S04]  /*4df0*/  FMUL R5, R5, R90 ;  /* 0x0000005a05057220 */ /* 0x000fc80000400000 */
[----:B------:R-:W-:-:S05]  /*4e00*/  FFMA R5, R86, R23, R5 ;  /* 0x0000001756057223 */ /* 0x000fca0000000005 */
[----:B------:R-:W-:-:S04]  /*4e10*/  F2FP.F16.F32.PACK_AB R5, RZ, R5 ;  /* 0x00000005ff05723e */ /* 0x000fc800000000ff */
[----:B-1-3--:R-:W-:Y:S01]  /*4e20*/  PRMT R6, R5, 0x7610, R6 ;  /* 0x0000761005067816 */ /* 0x00afe20000000006 */
[----:B------:R-:W-:-:S05]  /*4e30*/  @P1 IMAD.MOV.U32 R5, RZ, RZ, R13 ;  /* 0x000000ffff051224 */ /* 0x000fca00078e000d */
[----:B------:R0:W-:Y:S01]  /*4e40*/  @P1 STG.E.U16 desc[UR38][R4.64+0xf0], R6 ;  /* 0x0000f00604001986 */ /* 0x0001e2000c101526 */
[----:B------:R-:W-:Y:S05]  /*4e50*/  @!P0 BRA `(.L_x_160) ;  /* 0x0000000000048947 */ /* 0x000fea0003800000 */
[----:B------:R1:W5:Y:S02]  /*4e60*/  LDG.E.LTC128B.U16 R24, desc[UR38][R8.64+0xf2] ;  /* 0x0000f22608187981 */ /* 0x000364000c1e1520 */
.L_x_160:
[----:B------:R-:W-:Y:S05]  /*4e70*/  BSYNC B1 ;  /* 0x0000000000017941 */ /* 0x000fea0003800000 */
.L_x_159:
[----:B------:R-:W-:Y:S05]  /*4e80*/  @!P0 BRA `(.L_x_161) ;  /* 0x0000001000e88947 */ /* 0x000fea0003800000 */
[----:B-----5:R-:W-:-:S05]  /*4e90*/  HADD2.F32 R3, -RZ, R24.H0_H0 ;  /* 0x20000018ff037230 */ /* 0x020fca0000004100 */
[----:B0-----:R-:W-:-:S04]  /*4ea0*/  FMUL R4, R3, R90 ;  /* 0x0000005a03047220 */ /* 0x001fc80000400000 */
[----:B------:R-:W-:-:S05]  /*4eb0*/  FFMA R4, R87, R23, R4 ;  /* 0x0000001757047223 */ /* 0x000fca0000000004 */
[----:B------:R-:W-:-:S05]  /*4ec0*/  F2FP.F16.F32.PACK_AB R4, RZ, R4 ;  /* 0x00000004ff04723e */ /* 0x000fca00000000ff */
[----:B------:R3:W-:Y:S01]  /*4ed0*/  STG.E.U16 desc[UR38][R12.64+0xf2], R4 ;  /* 0x0000f2040c007986 */ /* 0x0007e2000c101526 */
[----:B------:R-:W-:Y:S05]  /*4ee0*/  BRA `(.L_x_161) ;  /* 0x0000001000d07947 */ /* 0x000fea0003800000 */
.L_x_36:
[----:B------:R-:W-:Y:S01]  /*4ef0*/  ISETP.GT.AND P3, PT, R4, 0x1, PT ;  /* 0x000000010400780c */ /* 0x000fe20003f64270 */
[----:B------:R-:W-:Y:S01]  /*4f00*/  ULDC.64 UR4, c[0x0][0x5c0] ;  /* 0x0001700000047ab9 */ /* 0x000fe20000000a00 */
[-C--:B------:R-:W-:Y:S01]  /*4f10*/  FMUL R24, R24, R23.reuse ;  /* 0x0000001718187220 */ /* 0x080fe20000400000 */
[----:B------:R-:W-:Y:S01]  /*4f20*/  LEA R6, P4, R104, UR4, 0x1 ;  /* 0x0000000468067c11 */ /* 0x000fe2000f8808ff */
[-C--:B------:R-:W-:Y:S01]  /*4f30*/  FMUL R25, R25, R23.reuse ;  /* 0x0000001719197220 */ /* 0x080fe20000400000 */
[----:B------:R-:W-:Y:S01]  /*4f40*/  ISETP.GT.AND P0, PT, R3, RZ, P3 ;  /* 0x000000ff0300720c */ /* 0x000fe20001f04270 */
[-C--:B------:R-:W-:Y:S01]  /*4f50*/  FMUL R26, R26, R23.reuse ;  /* 0x000000171a1a7220 */ /* 0x080fe20000400000 */
[----:B------:R-:W-:Y:S01]  /*4f60*/  F2FP.F16.F32.PACK_AB R24, RZ, R24 ;  /* 0x00000018ff18723e */ /* 0x000fe200000000ff */
[-C--:B------:R-:W-:Y:S01]  /*4f70*/  FMUL R27, R27, R23.reuse ;  /* 0x000000171b1b7220 */ /* 0x080fe20000400000 */
[----:B------:R-:W-:Y:S01]  /*4f80*/  LEA.HI.X R7, R104, UR5, R115, 0x1, P4 ;  /* 0x0000000568077c11 */ /* 0x000fe2000a0f0c73 */
[----:B------:R-:W-:Y:S01]  /*4f90*/  FMUL R28, R28, R23 ;  /* 0x000000171c1c7220 */ /* 0x000fe20000400000 */
[----:B------:R-:W-:Y:S01]  /*4fa0*/  F2FP.F16.F32.PACK_AB R25, RZ, R25 ;  /* 0x00000019ff19723e */ /* 0x000fe200000000ff */
[-C--:B------:R-:W-:Y:S01]  /*4fb0*/  FMUL R29, R29, R23.reuse ;  /* 0x000000171d1d7220 */ /* 0x080fe20000400000 */
[----:B------:R-:W-:Y:S01]  /*4fc0*/  ISETP.GT.AND P2, PT, R3, 0x8, P2 ;  /* 0x000000080300780c */ /* 0x000fe20001744270 */
[----:B------:R-:W-:Y:S01]  /*4fd0*/  @P1 STG.E.U16 desc[UR38][R6.64], R24 ;  /* 0x0000001806001986 */ /* 0x000fe2000c101526 */
[----:B------:R-:W-:Y:S01]  /*4fe0*/  ISETP.GT.AND P1, PT, R4, 0x8, PT ;  /* 0x000000080400780c */ /* 0x000fe20003f24270 */
[-C--:B------:R-:W-:Y:S01]  /*4ff0*/  FMUL R30, R30, R23.reuse ;  /* 0x000000171e1e7220 */ /* 0x080fe20000400000 */
[C---:B------:R-:W-:Y:S01]  /*5000*/  SHF.L.U64.HI R5, R94.reuse, 0x1, R93 ;  /* 0x000000015e057819 */ /* 0x040fe2000001025d */
[----:B------:R-:W-:Y:S01]  /*5010*/  @P0 STG.E.U16 desc[UR38][R6.64+0x2], R25 ;  /* 0x0000021906000986 */ /* 0x000fe2000c101526 */
[----:B------:R-:W-:Y:S01]  /*5020*/  LEA R8, P5, R94, R6, 0x1 ;  /* 0x000000065e087211 */ /* 0x000fe200078a08ff */
[-C--:B------:R-:W-:Y:S01]  /*5030*/  FMUL R31, R31, R23.reuse ;  /* 0x000000171f1f7220 */ /* 0x080fe20000400000 */
[----:B------:R-:W-:Y:S01]  /*5040*/  ISETP.GT.AND P3, PT, R3, 0x8, P3 ;  /* 0x000000080300780c */ /* 0x000fe20001f64270 */
[-C--:B------:R-:W-:Y:S01]  /*5050*/  FMUL R32, R32, R23.reuse ;  /* 0x0000001720207220 */ /* 0x080fe20000400000 */
[----:B------:R-:W-:Y:S01]  /*5060*/  ISETP.GT.AND P0, PT, R4, 0x9, PT ;  /* 0x000000090400780c */ /* 0x000fe20003f04270 */
[----:B------:R-:W-:Y:S01]  /*5070*/  IMAD.X R9, R5, 0x1, R7, P5 ;  /* 0x0000000105097824 */ /* 0x000fe200028e0607 */
[----:B------:R-:W-:Y:S01]  /*5080*/  ISETP.GT.AND P4, PT, R3, RZ, P1 ;  /* 0x000000ff0300720c */ /* 0x000fe20000f84270 */
[-C--:B------:R-:W-:Y:S01]  /*5090*/  FMUL R33, R33, R23.reuse ;  /* 0x0000001721217220 */ /* 0x080fe20000400000 */
[----:B------:R-:W-:Y:S01]  /*50a0*/  F2FP.F16.F32.PACK_AB R26, RZ, R26 ;  /* 0x0000001aff1a723e */ /* 0x000fe200000000ff */
[-C--:B------:R-:W-:Y:S01]  /*50b0*/  FMUL R34, R34, R23.reuse ;  /* 0x0000001722227220 */ /* 0x080fe20000400000 */
[----:B------:R-:W-:Y:S01]  /*50c0*/  ISETP.GT.AND P5, PT, R3, RZ, P0 ;  /* 0x000000ff0300720c */ /* 0x000fe200007a4270 */
[----:B------:R-:W-:Y:S01]  /*50d0*/  FMUL R35, R35, R23 ;  /* 0x0000001723237220 */ /* 0x000fe20000400000 */
[----:B------:R-:W-:Y:S01]  /*50e0*/  F2FP.F16.F32.PACK_AB R27, RZ, R27 ;  /* 0x0000001bff1b723e */ /* 0x000fe200000000ff */
[----:B------:R-:W-:Y:S01]  /*50f0*/  @P2 STG.E.U16 desc[UR38][R8.64], R26 ;  /* 0x0000001a08002986 */ /* 0x000fe2000c101526 */
[----:B------:R-:W-:Y:S01]  /*5100*/  F2FP.F16.F32.PACK_AB R28, RZ, R28 ;  /* 0x0000001cff1c723e */ /* 0x000fe200000000ff */
[-C--:B------:R-:W-:Y:S01]  /*5110*/  FMUL R36, R36, R23.reuse ;  /* 0x0000001724247220 */ /* 0x080fe20000400000 */
[----:B------:R-:W-:Y:S01]  /*5120*/  ISETP.GT.AND P2, PT, R3, 0x8, P1 ;  /* 0x000000080300780c */ /* 0x000fe20000f44270 */
[----:B------:R-:W-:Y:S01]  /*5130*/  @P3 STG.E.U16 desc[UR38][R8.64+0x2], R27 ;  /* 0x0000021b08003986 */ /* 0x000fe2000c101526 */
[----:B------:R-:W-:Y:S01]  /*5140*/  ISETP.GT.AND P1, PT, R4, 0x10, PT ;  /* 0x000000100400780c */ /* 0x000fe20003f24270 */
[----:B------:R-:W-:Y:S01]  /*5150*/  FMUL R37, R37, R23 ;  /* 0x0000001725257220 */ /* 0x000fe20000400000 */
[----:B------:R-:W-:Y:S01]  /*5160*/  F2FP.F16.F32.PACK_AB R29, RZ, R29 ;  /* 0x0000001dff1d723e */ /* 0x000fe200000000ff */
[----:B------:R-:W-:Y:S01]  /*5170*/  @P4 STG.E.U16 desc[UR38][R6.64+0x10], R28 ;  /* 0x0000101c06004986 */ /* 0x000fe2000c101526 */
[C---:B------:R-:W-:Y:S01]  /*5180*/  ISETP.GT.AND P3, PT, R3.reuse, 0x8, P0 ;  /* 0x000000080300780c */ /* 0x040fe20000764270 */
[-C--:B------:R-:W-:Y:S01]  /*5190*/  FMUL R38, R38, R23.reuse ;  /* 0x0000001726267220 */ /* 0x080fe20000400000 */
[----:B------:R-:W-:Y:S01]  /*51a0*/  ISETP.GT.AND P0, PT, R4, 0x11, PT ;  /* 0x000000110400780c */ /* 0x000fe20003f04270 */
[----:B------:R-:W-:Y:S01]  /*51b0*/  @P5 STG.E.U16 desc[UR38][R6.64+0x12], R29 ;  /* 0x0000121d06005986 */ /* 0x000fe2000c101526 */
        /* <DEDUP_REMOVED lines=161> */
[----:B------:R-:W-:Y:S01]  /*5bd0*/  FMUL R87, R87, R23 ;  /* 0x0000001757577220 */ /* 0x000fe20000400000 */
[----:B------:R-:W-:-:S02]  /*5be0*/  F2FP.F16.F32.PACK_AB R62, RZ, R62 ;  /* 0x0000003eff3e723e */ /* 0x000fc400000000ff */
[C---:B------:R-:W-:Y:S02]  /*5bf0*/  ISETP.GT.AND P5, PT, R3.reuse, RZ, P0 ;  /* 0x000000ff0300720c */ /* 0x040fe400007a4270 */
[----:B------:R-:W-:Y:S01]  /*5c00*/  F2FP.F16.F32.PACK_AB R63, RZ, R63 ;  /* 0x0000003fff3f723e */ /* 0x000fe200000000ff */
[----:B------:R-:W-:Y:S01]  /*5c10*/  @P2 STG.E.U16 desc[UR38][R8.64+0x90], R62 ;  /* 0x0000903e08002986 */ /* 0x000fe2000c101526 */
[----:B------:R-:W-:Y:S02]  /*5c20*/  F2FP.F16.F32.PACK_AB R64, RZ, R64 ;  /* 0x00000040ff40723e */ /* 0x000fe400000000ff */
[C---:B------:R-:W-:Y:S01]  /*5c30*/  ISETP.GT.AND P2, PT, R3.reuse, 0x8, P1 ;  /* 0x000000080300780c */ /* 0x040fe20000f44270 */
[----:B------:R-:W-:Y:S01]  /*5c40*/  @P3 STG.E.U16 desc[UR38][R8.64+0x92], R63 ;  /* 0x0000923f08003986 */ /* 0x000fe2000c101526 */
[----:B------:R-:W-:Y:S02]  /*5c50*/  ISETP.GT.AND P1, PT, R4, 0x58, PT ;  /* 0x000000580400780c */ /* 0x000fe40003f24270 */
[----:B------:R-:W-:Y:S01]  /*5c60*/  F2FP.F16.F32.PACK_AB R65, RZ, R65 ;  /* 0x00000041ff41723e */ /* 0x000fe200000000ff */
[----:B------:R-:W-:Y:S01]  /*5c70*/  @P4 STG.E.U16 desc[UR38][R6.64+0xa0], R64 ;  /* 0x0000a04006004986 */ /* 0x000fe2000c101526 */
[----:B------:R-:W-:-:S02]  /*5c80*/  ISETP.GT.AND P3, PT, R3, 0x8, P0 ;  /* 0x000000080300780c */ /* 0x000fc40000764270 */
[----:B------:R-:W-:Y:S01]  /*5c90*/  ISETP.GT.AND P0, PT, R4, 0x59, PT ;  /* 0x000000590400780c */ /* 0x000fe20003f04270 */
[----:B------:R-:W-:Y:S01]  /*5ca0*/  @P5 STG.E.U16 desc[UR38][R6.64+0xa2], R65 ;  /* 0x0000a24106005986 */ /* 0x000fe2000c101526 */
[C---:B------:R-:W-:Y:S02]  /*5cb0*/  ISETP.GT.AND P4, PT, R3.reuse, RZ, P1 ;  /* 0x000000ff0300720c */ /* 0x040fe40000f84270 */
[----:B------:R-:W-:Y:S02]  /*5cc0*/  F2FP.F16.F32.PACK_AB R66, RZ, R66 ;  /* 0x00000042ff42723e */ /* 0x000fe400000000ff */
[----:B------:R-:W-:Y:S02]  /*5cd0*/  ISETP.GT.AND P5, PT, R3, RZ, P0 ;  /* 0x000000ff0300720c */ /* 0x000fe400007a4270 */
[----:B------:R-:W-:Y:S01]  /*5ce0*/  F2FP.F16.F32.PACK_AB R67, RZ, R67 ;  /* 0x00000043ff43723e */ /* 0x000fe200000000ff */
[----:B------:R-:W-:Y:S01]  /*5cf0*/  @P2 STG.E.U16 desc[UR38][R8.64+0xa0], R66 ;  /* 0x0000a04208002986 */ /* 0x000fe2000c101526 */
[----:B------:R-:W-:-:S02]  /*5d00*/  F2FP.F16.F32.PACK_AB R68, RZ, R68 ;  /* 0x00000044ff44723e */ /* 0x000fc400000000ff */
[C---:B------:R-:W-:Y:S01]  /*5d10*/  ISETP.GT.AND P2, PT, R3.reuse, 0x8, P1 ;  /* 0x000000080300780c */ /* 0x040fe20000f44270 */
[----:B------:R-:W-:Y:S01]  /*5d20*/  @P3 STG.E.U16 desc[UR38][R8.64+0xa2], R67 ;  /* 0x0000a24308003986 */ /* 0x000fe2000c101526 */
[C---:B------:R-:W-:Y:S02]  /*5d30*/  ISETP.GT.AND P1, PT, R4.reuse, 0x60, PT ;  /* 0x000000600400780c */ /* 0x040fe40003f24270 */
[----:B------:R-:W-:Y:S01]  /*5d40*/  F2FP.F16.F32.PACK_AB R69, RZ, R69 ;  /* 0x00000045ff45723e */ /* 0x000fe200000000ff */
[----:B------:R-:W-:Y:S01]  /*5d50*/  @P4 STG.E.U16 desc[UR38][R6.64+0xb0], R68 ;  /* 0x0000b04406004986 */ /* 0x000fe2000c101526 */
[C---:B------:R-:W-:Y:S02]  /*5d60*/  ISETP.GT.AND P3, PT, R3.reuse, 0x8, P0 ;  /* 0x000000080300780c */ /* 0x040fe40000764270 */
[----:B------:R-:W-:Y:S01]  /*5d70*/  ISETP.GT.AND P0, PT, R4, 0x61, PT ;  /* 0x000000610400780c */ /* 0x000fe20003f04270 */
[----:B------:R-:W-:Y:S01]  /*5d80*/  @P5 STG.E.U16 desc[UR38][R6.64+0xb2], R69 ;  /* 0x0000b24506005986 */ /* 0x000fe2000c101526 */
[----:B------:R-:W-:-:S02]  /*5d90*/  ISETP.GT.AND P4, PT, R3, RZ, P1 ;  /* 0x000000ff0300720c */ /* 0x000fc40000f84270 */
[C---:B------:R-:W-:Y:S02]  /*5da0*/  ISETP.GT.AND P5, PT, R3.reuse, RZ, P0 ;  /* 0x000000ff0300720c */ /* 0x040fe400007a4270 */
[----:B------:R-:W-:Y:S02]  /*5db0*/  F2FP.F16.F32.PACK_AB R70, RZ, R70 ;  /* 0x00000046ff46723e */ /* 0x000fe400000000ff */
[----:B------:R-:W-:Y:S02]  /*5dc0*/  F2FP.F16.F32.PACK_AB R71, RZ, R71 ;  /* 0x00000047ff47723e */ /* 0x000fe400000000ff */
[----:B------:R-:W-:Y:S01]  /*5dd0*/  F2FP.F16.F32.PACK_AB R72, RZ, R72 ;  /* 0x00000048ff48723e */ /* 0x000fe200000000ff */
[----:B------:R-:W-:Y:S01]  /*5de0*/  @P2 STG.E.U16 desc[UR38][R8.64+0xb0], R70 ;  /* 0x0000b04608002986 */ /* 0x000fe2000c101526 */
[----:B------:R-:W-:Y:S02]  /*5df0*/  F2FP.F16.F32.PACK_AB R73, RZ, R73 ;  /* 0x00000049ff49723e */ /* 0x000fe400000000ff */
[C---:B------:R-:W-:Y:S01]  /*5e00*/  ISETP.GT.AND P1, PT, R3.reuse, 0x8, P1 ;  /* 0x000000080300780c */ /* 0x040fe20000f24270 */
[----:B------:R-:W-:Y:S01]  /*5e10*/  @P3 STG.E.U16 desc[UR38][R8.64+0xb2], R71 ;  /* 0x0000b24708003986 */ /* 0x000fe2000c101526 */
[----:B------:R-:W-:-:S02]  /*5e20*/  ISETP.GT.AND P2, PT, R3, 0x8, P0 ;  /* 0x000000080300780c */ /* 0x000fc40000744270 */
[C---:B------:R-:W-:Y:S01]  /*5e30*/  ISETP.GT.AND P0, PT, R4.reuse, 0x69, PT ;  /* 0x000000690400780c */ /* 0x040fe20003f04270 */
[----:B------:R-:W-:Y:S01]  /*5e40*/  @P4 STG.E.U16 desc[UR38][R6.64+0xc0], R72 ;  /* 0x0000c04806004986 */ /* 0x000fe2000c101526 */
[----:B------:R-:W-:Y:S02]  /*5e50*/  ISETP.GT.AND P4, PT, R4, 0x68, PT ;  /* 0x000000680400780c */ /* 0x000fe40003f84270 */
[----:B------:R-:W-:Y:S01]  /*5e60*/  F2FP.F16.F32.PACK_AB R74, RZ, R74 ;  /* 0x0000004aff4a723e */ /* 0x000fe200000000ff */
[----:B------:R-:W-:Y:S01]  /*5e70*/  @P5 STG.E.U16 desc[UR38][R6.64+0xc2], R73 ;  /* 0x0000c24906005986 */ /* 0x000fe2000c101526 */
[C---:B------:R-:W-:Y:S02]  /*5e80*/  ISETP.GT.AND P5, PT, R3.reuse, RZ, P4 ;  /* 0x000000ff0300720c */ /* 0x040fe400027a4270 */
[----:B------:R-:W-:Y:S01]  /*5e90*/  ISETP.GT.AND P3, PT, R3, RZ, P0 ;  /* 0x000000ff0300720c */ /* 0x000fe20000764270 */
[----:B------:R-:W-:Y:S01]  /*5ea0*/  @P1 STG.E.U16 desc[UR38][R8.64+0xc0], R74 ;  /* 0x0000c04a08001986 */ /* 0x000fe2000c101526 */
[----:B------:R-:W-:-:S02]  /*5eb0*/  F2FP.F16.F32.PACK_AB R75, RZ, R75 ;  /* 0x0000004bff4b723e */ /* 0x000fc400000000ff */
[----:B------:R-:W-:Y:S02]  /*5ec0*/  F2FP.F16.F32.PACK_AB R76, RZ, R76 ;  /* 0x0000004cff4c723e */ /* 0x000fe400000000ff */
[C---:B------:R-:W-:Y:S01]  /*5ed0*/  ISETP.GT.AND P4, PT, R3.reuse, 0x8, P4 ;  /* 0x000000080300780c */ /* 0x040fe20002784270 */
[----:B------:R-:W-:Y:S01]  /*5ee0*/  @P2 STG.E.U16 desc[UR38][R8.64+0xc2], R75 ;  /* 0x0000c24b08002986 */ /* 0x000fe2000c101526 */
[----:B------:R-:W-:Y:S02]  /*5ef0*/  F2FP.F16.F32.PACK_AB R77, RZ, R77 ;  /* 0x0000004dff4d723e */ /* 0x000fe400000000ff */
[C---:B------:R-:W-:Y:S01]  /*5f00*/  ISETP.GT.AND P2, PT, R4.reuse, 0x71, PT ;  /* 0x000000710400780c */ /* 0x040fe20003f44270 */
[----:B------:R-:W-:Y:S01]  /*5f10*/  @P5 STG.E.U16 desc[UR38][R6.64+0xd0], R76 ;  /* 0x0000d04c06005986 */ /* 0x000fe2000c101526 */
[----:B------:R-:W-:Y:S02]  /*5f20*/  ISETP.GT.AND P5, PT, R3, 0x8, P0 ;  /* 0x000000080300780c */ /* 0x000fe400007a4270 */
[C---:B------:R-:W-:Y:S01]  /*5f30*/  ISETP.GT.AND P1, PT, R4.reuse, 0x78, PT ;  /* 0x000000780400780c */ /* 0x040fe20003f24270 */
[----:B------:R-:W-:Y:S01]  /*5f40*/  @P3 STG.E.U16 desc[UR38][R6.64+0xd2], R77 ;  /* 0x0000d24d06003986 */ /* 0x000fe2000c101526 */
[----:B------:R-:W-:-:S02]  /*5f50*/  ISETP.GT.AND P3, PT, R4, 0x70, PT ;  /* 0x000000700400780c */ /* 0x000fc40003f64270 */
[----:B------:R-:W-:Y:S01]  /*5f60*/  ISETP.GT.AND P0, PT, R4, 0x79, PT ;  /* 0x000000790400780c */ /* 0x000fe20003f04270 */
[----:B------:R-:W-:Y:S01]  /*5f70*/  @P4 IMAD.MOV.U32 R4, RZ, RZ, R8 ;  /* 0x000000ffff044224 */ /* 0x000fe200078e0008 */
[----:B------:R-:W-:Y:S01]  /*5f80*/  F2FP.F16.F32.PACK_AB R78, RZ, R78 ;  /* 0x0000004eff4e723e */ /* 0x000fe200000000ff */
[----:B------:R-:W-:Y:S01]  /*5f90*/  @P4 IMAD.MOV.U32 R5, RZ, RZ, R9 ;  /* 0x000000ffff054224 */ /* 0x000fe200078e0009 */
[----:B------:R-:W-:Y:S02]  /*5fa0*/  F2FP.F16.F32.PACK_AB R79, RZ, R79 ;  /* 0x0000004fff4f723e */ /* 0x000fe400000000ff */
[----:B------:R-:W-:Y:S02]  /*5fb0*/  F2FP.F16.F32.PACK_AB R80, RZ, R80 ;  /* 0x00000050ff50723e */ /* 0x000fe400000000ff */
[----:B------:R0:W-:Y:S01]  /*5fc0*/  @P4 STG.E.U16 desc[UR38][R4.64+0xd0], R78 ;  /* 0x0000d04e04004986 */ /* 0x0001e2000c101526 */
[----:B------:R-:W-:Y:S02]  /*5fd0*/  ISETP.GT.AND P4, PT, R3, RZ, P2 ;  /* 0x000000ff0300720c */ /* 0x000fe40001784270 */
[----:B------:R-:W-:-:S02]  /*5fe0*/  F2FP.F16.F32.PACK_AB R81, RZ, R81 ;  /* 0x00000051ff51723e */ /* 0x000fc400000000ff */
[----:B------:R-:W-:Y:S02]  /*5ff0*/  ISETP.GT.AND P2, PT, R3, 0x8, P2 ;  /* 0x000000080300780c */ /* 0x000fe40001744270 */
[----:B------:R-:W-:Y:S02]  /*6000*/  F2FP.F16.F32.PACK_AB R82, RZ, R82 ;  /* 0x00000052ff52723e */ /* 0x000fe400000000ff */
[----:B------:R-:W-:Y:S02]  /*6010*/  F2FP.F16.F32.PACK_AB R83, RZ, R83 ;  /* 0x00000053ff53723e */ /* 0x000fe400000000ff */
[----:B------:R-:W-:Y:S01]  /*6020*/  F2FP.F16.F32.PACK_AB R84, RZ, R84 ;  /* 0x00000054ff54723e */ /* 0x000fe200000000ff */
[----:B0-----:R-:W-:Y:S01]  /*6030*/  @P5 IMAD.MOV.U32 R4, RZ, RZ, R8 ;  /* 0x000000ffff045224 */ /* 0x001fe200078e0008 */
[----:B------:R-:W-:Y:S01]  /*6040*/  F2FP.F16.F32.PACK_AB R85, RZ, R85 ;  /* 0x00000055ff55723e */ /* 0x000fe200000000ff */
[----:B------:R-:W-:Y:S01]  /*6050*/  @P5 IMAD.MOV.U32 R5, RZ, RZ, R9 ;  /* 0x000000ffff055224 */ /* 0x000fe200078e0009 */
[----:B------:R-:W-:-:S02]  /*6060*/  F2FP.F16.F32.PACK_AB R86, RZ, R86 ;  /* 0x00000056ff56723e */ /* 0x000fc400000000ff */
[----:B------:R-:W-:Y:S02]  /*6070*/  F2FP.F16.F32.PACK_AB R87, RZ, R87 ;  /* 0x00000057ff57723e */ /* 0x000fe400000000ff */
[----:B------:R0:W-:Y:S01]  /*6080*/  @P5 STG.E.U16 desc[UR38][R4.64+0xd2], R79 ;  /* 0x0000d24f04005986 */ /* 0x0001e2000c101526 */
[C---:B------:R-:W-:Y:S02]  /*6090*/  ISETP.GT.AND P5, PT, R3.reuse, RZ, P3 ;  /* 0x000000ff0300720c */ /* 0x040fe40001fa4270 */
[----:B------:R-:W-:-:S11]  /*60a0*/  ISETP.GT.AND P3, PT, R3, 0x8, P3 ;  /* 0x000000080300780c */ /* 0x000fd60001f64270 */
[----:B0-----:R-:W-:Y:S02]  /*60b0*/  @P5 IMAD.MOV.U32 R4, RZ, RZ, R6 ;  /* 0x000000ffff045224 */ /* 0x001fe400078e0006 */
[----:B------:R-:W-:-:S05]  /*60c0*/  @P5 IMAD.MOV.U32 R5, RZ, RZ, R7 ;  /* 0x000000ffff055224 */ /* 0x000fca00078e0007 */
[----:B------:R0:W-:Y:S01]  /*60d0*/  @P5 STG.E.U16 desc[UR38][R4.64+0xe0], R80 ;  /* 0x0000e05004005986 */ /* 0x0001e2000c101526 */
[C---:B------:R-:W-:Y:S02]  /*60e0*/  ISETP.GT.AND P5, PT, R3.reuse, RZ, P0 ;  /* 0x000000ff0300720c */ /* 0x040fe400007a4270 */
[----:B------:R-:W-:Y:S01]  /*60f0*/  ISETP.GT.AND P0, PT, R3, 0x8, P0 ;  /* 0x000000080300780c */ /* 0x000fe20000704270 */
[----:B0-----:R-:W-:Y:S02]  /*6100*/  @P4 IMAD.MOV.U32 R4, RZ, RZ, R6 ;  /* 0x000000ffff044224 */ /* 0x001fe400078e0006 */
[----:B------:R-:W-:-:S05]  /*6110*/  @P4 IMAD.MOV.U32 R5, RZ, RZ, R7 ;  /* 0x000000ffff054224 */ /* 0x000fca00078e0007 */
[----:B------:R0:W-:Y:S01]  /*6120*/  @P4 STG.E.U16 desc[UR38][R4.64+0xe2], R81 ;  /* 0x0000e25104004986 */ /* 0x0001e2000c101526 */
[C---:B------:R-:W-:Y:S02]  /*6130*/  ISETP.GT.AND P4, PT, R3.reuse, RZ, P1 ;  /* 0x000000ff0300720c */ /* 0x040fe40000f84270 */
[----:B------:R-:W-:Y:S01]  /*6140*/  ISETP.GT.AND P1, PT, R3, 0x8, P1 ;  /* 0x000000080300780c */ /* 0x000fe20000f24270 */
[----:B0-----:R-:W-:Y:S02]  /*6150*/  @P3 IMAD.MOV.U32 R4, RZ, RZ, R8 ;  /* 0x000000ffff043224 */ /* 0x001fe400078e0008 */
[----:B------:R-:W-:-:S05]  /*6160*/  @P3 IMAD.MOV.U32 R5, RZ, RZ, R9 ;  /* 0x000000ffff053224 */ /* 0x000fca00078e0009 */
[----:B------:R0:W-:Y:S02]  /*6170*/  @P3 STG.E.U16 desc[UR38][R4.64+0xe0], R82 ;  /* 0x0000e05204003986 */ /* 0x0001e4000c101526 */
[----:B0-----:R-:W-:Y:S02]  /*6180*/  @P2 IMAD.MOV.U32 R4, RZ, RZ, R8 ;  /* 0x000000ffff042224 */ /* 0x001fe400078e0008 */
[----:B------:R-:W-:-:S05]  /*6190*/  @P2 IMAD.MOV.U32 R5, RZ, RZ, R9 ;  /* 0x000000ffff052224 */ /* 0x000fca00078e0009 */
[----:B------:R0:W-:Y:S02]  /*61a0*/  @P2 STG.E.U16 desc[UR38][R4.64+0xe2], R83 ;  /* 0x0000e25304002986 */ /* 0x0001e4000c101526 */
[----:B0-----:R-:W-:Y:S02]  /*61b0*/  @P4 IMAD.MOV.U32 R4, RZ, RZ, R6 ;  /* 0x000000ffff044224 */ /* 0x001fe400078e0006 */
[----:B------:R-:W-:-:S05]  /*61c0*/  @P4 IMAD.MOV.U32 R5, RZ, RZ, R7 ;  /* 0x000000ffff054224 */ /* 0x000fca00078e0007 */
[----:B------:R0:W-:Y:S04]  /*61d0*/  @P4 STG.E.U16 desc[UR38][R4.64+0xf0], R84 ;  /* 0x0000f05404004986 */ /* 0x0001e8000c101526 */
[----:B------:R1:W-:Y:S01]  /*61e0*/  @P5 STG.E.U16 desc[UR38][R6.64+0xf2], R85 ;  /* 0x0000f25506005986 */ /* 0x0003e2000c101526 */
[----:B0-----:R-:W-:Y:S02]  /*61f0*/  @P1 IMAD.MOV.U32 R4, RZ, RZ, R8 ;  /* 0x000000ffff041224 */ /* 0x001fe400078e0008 */
[----:B------:R-:W-:-:S05]  /*6200*/  @P1 IMAD.MOV.U32 R5, RZ, RZ, R9 ;  /* 0x000000ffff051224 */ /* 0x000fca00078e0009 */
[----:B------:R1:W-:Y:S04]  /*6210*/  @P1 STG.E.U16 desc[UR38][R4.64+0xf0], R86 ;  /* 0x0000f05604001986 */ /* 0x0003e8000c101526 */
[----:B------:R1:W-:Y:S02]  /*6220*/  @P0 STG.E.U16 desc[UR38][R8.64+0xf2], R87 ;  /* 0x0000f25708000986 */ /* 0x0003e4000c101526 */
.L_x_161:
[----:B------:R-:W-:Y:S05]  /*6230*/  BSYNC B0 ;  /* 0x0000000000007941 */ /* 0x000fea0003800000 */
.L_x_35:
[----:B------:R-:W-:Y:S01]  /*6240*/  IADD3 R16, P0, R16, UR36, RZ ;  /* 0x0000002410107c10 */ /* 0x000fe2000ff1e0ff */
[----:B------:R-:W-:Y:S01]  /*6250*/  ULDC.64 UR4, c[0x0][0x650] ;  /* 0x0001940000047ab9 */ /* 0x000fe20000000a00 */
[----:B------:R-:W-:Y:S01]  /*6260*/  PRMT R3, RZ, 0x7610, R3 ;  /* 0x00007610ff037816 */ /* 0x000fe20000000003 */
[----:B------:R-:W-:Y:S01]  /*6270*/  IMAD.MOV.U32 R100, RZ, RZ, -0x1 ;  /* 0xffffffffff647424 */ /* 0x000fe200078e00ff */
[----:B------:R-:W-:Y:S01]  /*6280*/  IADD3.X R17, R17, UR42, RZ, P0, !PT ;  /* 0x0000002a11117c10 */ /* 0x000fe200087fe4ff */
[----:B------:R-:W-:Y:S01]  /*6290*/  IMAD.MOV.U32 R99, RZ, RZ, -0x1 ;  /* 0xffffffffff637424 */ /* 0x000fe200078e00ff */
[----:B------:R-:W-:-:S04]  /*62a0*/  ISETP.GE.U32.AND P0, PT, R16, UR4, PT ;  /* 0x0000000410007c0c */ /* 0x000fc8000bf06070 */
[----:B------:R-:W-:-:S13]  /*62b0*/  ISETP.GE.U32.AND.EX P0, PT, R17, UR5, PT, P0 ;  /* 0x0000000511007c0c */ /* 0x000fda000bf06100 */
[----:B------:R-:W-:Y:S05]  /*62c0*/  @P0 BRA `(.L_x_162) ;  /* 0x0000000400500947 */ /* 0x000fea0003800000 */
[----:B------:R-:W0:Y:S01]  /*62d0*/  LDC.64 R10, c[0x0][0x628] ;  /* 0x00018a00ff0a7b82 */ /* 0x000e220000000a00 */
[----:B------:R-:W0:Y:S01]  /*62e0*/  S2R R20, SR_CTAID.X ;  /* 0x0000000000147919 */ /* 0x000e220000002500 */
[----:B-12-4-:R-:W-:Y:S02]  /*62f0*/  IMAD.MOV.U32 R8, RZ, RZ, R16 ;  /* 0x000000ffff087224 */ /* 0x016fe400078e0010 */
[----:B------:R-:W-:Y:S01]  /*6300*/  IMAD.MOV.U32 R9, RZ, RZ, R17 ;  /* 0x000000ffff097224 */ /* 0x000fe200078e0011 */
[----:B------:R-:W1:Y:S03]  /*6310*/  S2R R21, SR_CTAID.Y ;  /* 0x0000000000157919 */ /* 0x000e660000002600 */
[----:B------:R-:W2:Y:S08]  /*6320*/  LDC R0, c[0x0][0x630] ;  /* 0x00018c00ff007b82 */ /* 0x000eb00000000800 */
[----:B------:R-:W4:Y:S01]  /*6330*/  LDC.64 R14, c[0x0][0x620] ;  /* 0x00018800ff0e7b82 */ /* 0x000f220000000a00 */
[----:B0-----:R-:W-:-:S04]  /*6340*/  ISETP.NE.U32.AND P0, PT, R10, RZ, PT ;  /* 0x000000ff0a00720c */ /* 0x001fc80003f05070 */
[----:B------:R-:W-:-:S13]  /*6350*/  ISETP.NE.AND.EX P0, PT, R11, RZ, PT, P0 ;  /* 0x000000ff0b00720c */ /* 0x000fda0003f05300 */
[----:B-12-4-:R-:W-:Y:S05]  /*6360*/  @!P0 BRA `(.L_x_163) ;  /* 0x0000000000288947 */ /* 0x016fea0003800000 */
[----:B------:R-:W0:Y:S02]  /*6370*/  LDC R3, c[0x0][0x634] ;  /* 0x00018d00ff037b82 */ /* 0x000e240000000800 */
[----:B0-----:R-:W-:-:S05]  /*6380*/  IADD3 R3, P0, R16, R3, RZ ;  /* 0x0000000310037210 */ /* 0x001fca0007f1e0ff */
[----:B---3--:R-:W-:-:S04]  /*6390*/  IMAD.X R13, RZ, RZ, R17, P0 ;  /* 0x000000ffff0d7224 */ /* 0x008fc800000e0611 */
[----:B------:R-:W-:-:S04]  /*63a0*/  IMAD.WIDE.U32 R4, R13, R10, RZ ;  /* 0x0000000a0d047225 */ /* 0x000fc800078e00ff */
[----:B------:R-:W-:-:S04]  /*63b0*/  IMAD.WIDE.U32 R6, P0, R3, R11, R4 ;  /* 0x0000000b03067225 */ /* 0x000fc80007800004 */
[----:B------:R-:W-:-:S04]  /*63c0*/  IMAD.WIDE.U32 R4, R3, R10, RZ ;  /* 0x0000000a03047225 */ /* 0x000fc800078e00ff */
[----:B------:R-:W-:Y:S01]  /*63d0*/  IMAD.X R9, RZ, RZ, RZ, P0 ;  /* 0x000000ffff097224 */ /* 0x000fe200000e06ff */
[----:B------:R-:W-:Y:S01]  /*63e0*/  IADD3 RZ, P0, R5, R6, RZ ;  /* 0x0000000605ff7210 */ /* 0x000fe20007f1e0ff */
[----:B------:R-:W-:-:S04]  /*63f0*/  IMAD.MOV.U32 R8, RZ, RZ, R7 ;  /* 0x000000ffff087224 */ /* 0x000fc800078e0007 */
[----:B------:R-:W-:-:S08]  /*6400*/  IMAD.WIDE.U32.X R8, R13, R11, R8, P0 ;  /* 0x0000000b0d087225 */ /* 0x000fd000000e0408 */
.L_x_163:
[----:B------:R-:W0:Y:S01]  /*6410*/  LDC.64 R28, c[0x0][0x640] ;  /* 0x00019000ff1c7b82 */ /* 0x000e220000000a00 */
[-CC-:B------:R-:W-:Y:S01]  /*6420*/  SHF.R.U64 R99, R8, R0.reuse, R9.reuse ;  /* 0x0000000008637219 */ /* 0x180fe20000001209 */
[----:B------:R-:W-:Y:S01]  /*6430*/  ULDC UR4, c[0x0][0x150] ;  /* 0x0000540000047ab9 */ /* 0x000fe20000000800 */
[----:B------:R-:W-:Y:S02]  /*6440*/  SHF.R.U32.HI R0, RZ, R0, R9 ;  /* 0x00000000ff007219 */ /* 0x000fe40000011609 */
[----:B------:R-:W-:Y:S02]  /*6450*/  IADD3 R3, P0, RZ, -R99, RZ ;  /* 0x80000063ff037210 */ /* 0x000fe40007f1e0ff */
[----:B------:R-:W-:Y:S01]  /*6460*/  I2FP.F32.U32 R7, R20 ;  /* 0x0000001400077245 */ /* 0x000fe20000201000 */
[----:B------:R-:W1:Y:S02]  /*6470*/  LDC R6, c[0x0][0x618] ;  /* 0x00018600ff067b82 */ /* 0x000e640000000800 */
[----:B------:R-:W-:-:S02]  /*6480*/  IMAD.X R5, RZ, RZ, ~R0, P0 ;  /* 0x000000ffff057224 */ /* 0x000fc400000e0e00 */
[----:B------:R-:W-:Y:S01]  /*6490*/  FMUL R7, R7, UR4 ;  /* 0x0000000407077c20 */ /* 0x000fe20008400000 */
[----:B------:R-:W-:Y:S01]  /*64a0*/  ULDC UR4, c[0x0][0x154] ;  /* 0x0000550000047ab9 */ /* 0x000fe20000000800 */
[-C--:B------:R-:W-:Y:S02]  /*64b0*/  IMAD R0, R5, R14.reuse, RZ ;  /* 0x0000000e05007224 */ /* 0x080fe400078e02ff */
[----:B------:R-:W2:Y:S01]  /*64c0*/  LDC R8, c[0x0][0x608] ;  /* 0x00018200ff087b82 */ /* 0x000ea20000000800 */
[C---:B---3--:R-:W-:Y:S01]  /*64d0*/  IMAD.WIDE.U32 R4, R3.reuse, R14, R16 ;  /* 0x0000000e03047225 */ /* 0x048fe200078e0010 */
[----:B------:R-:W3:Y:S03]  /*64e0*/  F2I.U32.TRUNC.NTZ R7, R7 ;  /* 0x0000000700077305 */ /* 0x000ee6000020f000 */
[----:B------:R-:W-:Y:S01]  /*64f0*/  IMAD R3, R3, R15, R0 ;  /* 0x0000000f03037224 */ /* 0x000fe200078e0200 */
[----:B------:R-:W-:-:S02]  /*6500*/  I2FP.F32.U32 R0, R21 ;  /* 0x0000001500007245 */ /* 0x000fc40000201000 */
[----:B------:R-:W4:Y:S01]  /*6510*/  LDC R26, c[0x0][0x658] ;  /* 0x00019600ff1a7b82 */ /* 0x000f220000000800 */
[----:B------:R-:W-:Y:S01]  /*6520*/  IMAD.IADD R3, R5, 0x1, R3 ;  /* 0x0000000105037824 */ /* 0x000fe200078e0203 */
[----:B0-----:R-:W-:Y:S01]  /*6530*/  ISETP.NE.U32.AND P0, PT, R28, RZ, PT ;  /* 0x000000ff1c00720c */ /* 0x001fe20003f05070 */
[----:B------:R-:W-:-:S03]  /*6540*/  FMUL R0, R0, UR4 ;  /* 0x0000000400007c20 */ /* 0x000fc60008400000 */
[----:B------:R-:W-:Y:S01]  /*6550*/  ISETP.NE.AND.EX P0, PT, R29, RZ, PT, P0 ;  /* 0x000000ff1d00720c */ /* 0x000fe20003f05300 */
[----:B------:R0:W0:Y:S01]  /*6560*/  F2I.U32.TRUNC.NTZ R14, R0 ;  /* 0x00000000000e7305 */ /* 0x000022000020f000 */
[----:B------:R-:W0:Y:S01]  /*6570*/  LDC R9, c[0x0][0x144] ;  /* 0x00005100ff097b82 */ /* 0x000e220000000800 */
[-C--:B-1----:R-:W-:Y:S01]  /*6580*/  SHF.R.U64 R10, R4, R6.reuse, R3 ;  /* 0x00000006040a7219 */ /* 0x082fe20000001203 */
[----:B---3--:R-:W-:Y:S01]  /*6590*/  IMAD.MOV R7, RZ, RZ, -R7 ;  /* 0x000000ffff077224 */ /* 0x008fe200078e0a07 */
[----:B------:R-:W-:-:S05]  /*65a0*/  SHF.R.U32.HI R3, RZ, R6, R3 ;  /* 0x00000006ff037219 */ /* 0x000fca0000011603 */
[----:B-----5:R-:W1:Y:S01]  /*65b0*/  LDC R24, c[0x0][0x148] ;  /* 0x00005200ff187b82 */ /* 0x020e620000000800 */
[-CC-:B--2---:R-:W-:Y:S02]  /*65c0*/  SHF.R.U64 R12, R10, R8.reuse, R3.reuse ;  /* 0x000000080a0c7219 */ /* 0x184fe40000001203 */
[----:B------:R-:W-:-:S05]  /*65d0*/  SHF.R.U32.HI R3, RZ, R8, R3 ;  /* 0x00000008ff037219 */ /* 0x000fca0000011603 */
[----:B------:R-:W2:Y:S01]  /*65e0*/  LDC R15, c[0x0][0x600] ;  /* 0x00018000ff0f7b82 */ /* 0x000ea20000000800 */
[-CC-:B----4-:R-:W-:Y:S02]  /*65f0*/  SHF.R.U64 R13, R12, R26.reuse, R3.reuse ;  /* 0x0000001a0c0d7219 */ /* 0x190fe40000001203 */
[----:B------:R-:W-:-:S03]  /*6600*/  SHF.R.U32.HI R5, RZ, R26, R3 ;  /* 0x0000001aff057219 */ /* 0x000fc60000011603 */
[----:B------:R-:W-:Y:S02]  /*6610*/  IMAD.MOV.U32 R4, RZ, RZ, R13 ;  /* 0x000000ffff047224 */ /* 0x000fe400078e000d */
[----:B------:R-:W3:Y:S01]  /*6620*/  LDC R27, c[0x0][0x648] ;  /* 0x00019200ff1b7b82 */ /* 0x000ee20000000800 */
[----:B0-----:R-:W-:-:S07]  /*6630*/  IMAD R25, R9, R7, R20 ;  /* 0x0000000709197224 */ /* 0x001fce00078e0214 */
[----:B------:R-:W0:Y:S08]  /*6640*/  LDC R30, c[0x0][0x638] ;  /* 0x00018e00ff1e7b82 */ /* 0x000e300000000800 */
[----:B------:R-:W4:Y:S01]  /*6650*/  LDC R31, c[0x0][0x610] ;  /* 0x00018400ff1f7b82 */ /* 0x000f220000000800 */
[----:B-1----:R-:W-:Y:S05]  /*6660*/  @!P0 BRA `(.L_x_164) ;  /* 0x0000000000288947 */ /* 0x002fea0003800000 */
[----:B------:R-:W1:Y:S02]  /*6670*/  LDC R0, c[0x0][0x64c] ;  /* 0x00019300ff007b82 */ /* 0x000e640000000800 */
[----:B-1----:R-:W-:-:S05]  /*6680*/  IADD3 R3, P0, R13, R0, RZ ;  /* 0x000000000d037210 */ /* 0x002fca0007f1e0ff */
        /* <DEDUP_REMOVED lines=8> */
.L_x_164:
[----:B------:R-:W-:Y:S01]  /*6710*/  ISETP.NE.AND P0, PT, R2, 0x1, PT ;  /* 0x000000010200780c */ /* 0x000fe20003f05270 */
[----:B------:R-:W-:Y:S01]  /*6720*/  IMAD.MOV R14, RZ, RZ, -R14 ;  /* 0x000000ffff0e7224 */ /* 0x000fe200078e0a0e */
[----:B---3--:R-:W-:Y:S01]  /*6730*/  SHF.R.U64 R0, R4, R27, R5 ;  /* 0x0000001b04007219 */ /* 0x008fe20000001205 */
[----:B--2---:R-:W-:Y:S01]  /*6740*/  VIADD R5, R15, 0xffffffff ;  /* 0xffffffff0f057836 */ /* 0x004fe20000000000 */
[----:B------:R-:W-:-:S03]  /*6750*/  LOP3.LUT R3, R12, R97, RZ, 0xc0, !PT ;  /* 0x000000610c037212 */ /* 0x000fc600078ec0ff */
[----:B------:R-:W-:Y:S01]  /*6760*/  IMAD.MOV R4, RZ, RZ, -R0 ;  /* 0x000000ffff047224 */ /* 0x000fe200078e0a00 */
[----:B------:R-:W-:Y:S01]  /*6770*/  LOP3.LUT R10, R10, R5, RZ, 0xc0, !PT ;  /* 0x000000050a0a7212 */ /* 0x000fe200078ec0ff */
[----:B------:R-:W-:Y:S02]  /*6780*/  IMAD R0, R92, R0, R3 ;  /* 0x000000005c007224 */ /* 0x000fe400078e0203 */
[----:B0-----:R-:W-:Y:S02]  /*6790*/  IMAD R3, R4, R30, R13 ;  /* 0x0000001e04037224 */ /* 0x001fe400078e020d */
[----:B------:R-:W-:Y:S02]  /*67a0*/  @P0 IMAD R25, R24, R14, R21 ;  /* 0x0000000e18190224 */ /* 0x000fe400078e0215 */
[----:B------:R-:W-:Y:S02]  /*67b0*/  IMAD R5, R3, R15, R10 ;  /* 0x0000000f03057224 */ /* 0x000fe400078e020a */
[----:B----4-:R-:W-:-:S02]  /*67c0*/  IMAD R0, R0, R31, R25 ;  /* 0x0000001f00007224 */ /* 0x010fc400078e0219 */
[----:B------:R-:W-:-:S03]  /*67d0*/  IMAD.MOV.U32 R4, RZ, RZ, 0x1 ;  /* 0x00000001ff047424 */ /* 0x000fc600078e00ff */
[----:B------:R-:W-:Y:S02]  /*67e0*/  SEL R100, R5, R0, !P0 ;  /* 0x0000000005647207 */ /* 0x000fe40004000000 */
[----:B------:R-:W-:Y:S02]  /*67f0*/  PRMT R3, R4, 0x7610, R3 ;  /* 0x0000761004037816 */ /* 0x000fe40000000003 */
[----:B------:R-:W-:-:S07]  /*6800*/  SEL R0, R0, R5, !P0 ;  /* 0x0000000500007207 */ /* 0x000fce0004000000 */
.L_x_162:
[----:B------:R-:W-:Y:S01]  /*6810*/  LOP3.LUT P0, RZ, R3, 0xff, RZ, 0xc0, !PT ;  /* 0x000000ff03ff7812 */ /* 0x000fe2000780c0ff */
[----:B------:R-:W-:-:S12]  /*6820*/  IMAD.MOV.U32 R101, RZ, RZ, R0 ;  /* 0x000000ffff657224 */ /* 0x000fd800078e0000 */
[----:B------:R-:W-:Y:S05]  /*6830*/  @P0 BRA `(.L_x_165) ;  /* 0xffffffac00d40947 */ /* 0x000fea000383ffff */
[----:B------:R-:W-:Y:S05]  /*6840*/  EXIT ;  /* 0x000000000000794d */ /* 0x000fea0003800000 */
.L_x_8:
        /* <DEDUP_REMOVED lines=26> */
.L_x_167:
[----:B------:R-:W0:Y:S01]  /*69f0*/  LDC.64 R30, c[0x0][0x640] ;  /* 0x00019000ff1e7b82 */ /* 0x000e220000000a00 */
[-CC-:B------:R-:W-:Y:S01]  /*6a00*/  SHF.R.U64 R22, R14, R8.reuse, R15.reuse ;  /* 0x000000080e167219 */ /* 0x180fe2000000120f */
[----:B------:R-:W-:Y:S01]  /*6a10*/  IMAD.MOV.U32 R27, RZ, RZ, 0x1 ;  /* 0x00000001ff1b7424 */ /* 0x000fe200078e00ff */
[----:B------:R-:W-:Y:S02]  /*6a20*/  SHF.R.U32.HI R7, RZ, R8, R15 ;  /* 0x00000008ff077219 */ /* 0x000fe4000001160f */
[----:B------:R-:W-:-:S03]  /*6a30*/  IADD3 R13, P0, RZ, -R22, RZ ;  /* 0x80000016ff0d7210 */ /* 0x000fc60007f1e0ff */
[----:B------:R-:W1:Y:S02]  /*6a40*/  LDC R12, c[0x0][0x618] ;  /* 0x00018600ff0c7b82 */ /* 0x000e640000000800 */
[----:B------:R-:W-:Y:S02]  /*6a50*/  IMAD.X R7, RZ, RZ, ~R7, P0 ;  /* 0x000000ffff077224 */ /* 0x000fe400000e0e07 */
[----:B------:R-:W-:-:S04]  /*6a60*/  IMAD.WIDE.U32 R10, R13, R24, R16 ;  /* 0x000000180d0a7225 */ /* 0x000fc800078e0010 */
[----:B------:R-:W2:Y:S01]  /*6a70*/  LDC R14, c[0x0][0x608] ;  /* 0x00018200ff0e7b82 */ /* 0x000ea20000000800 */
[----:B------:R-:W-:-:S04]  /*6a80*/  IMAD R8, R7, R24, RZ ;  /* 0x0000001807087224 */ /* 0x000fc800078e02ff */
[----:B------:R-:W-:-:S03]  /*6a90*/  IMAD R7, R13, R25, R8 ;  /* 0x000000190d077224 */ /* 0x000fc600078e0208 */
[----:B------:R-:W3:Y:S01]  /*6aa0*/  LDC R28, c[0x0][0x658] ;  /* 0x00019600ff1c7b82 */ /* 0x000ee20000000800 */
[----:B------:R-:W-:Y:S01]  /*6ab0*/  IMAD.IADD R7, R11, 0x1, R7 ;  /* 0x000000010b077824 */ /* 0x000fe200078e0207 */
[----:B0-----:R-:W-:Y:S01]  /*6ac0*/  ISETP.NE.U32.AND P0, PT, R30, RZ, PT ;  /* 0x000000ff1e00720c */ /* 0x001fe20003f05070 */
[----:B------:R-:W-:-:S03]  /*6ad0*/  IMAD.MOV.U32 R11, RZ, RZ, -0x1 ;  /* 0xffffffffff0b7424 */ /* 0x000fc600078e00ff */
        /* <DEDUP_REMOVED lines=8> */
[-C--:B---3--:R-:W-:Y:S02]  /*6b60*/  SHF.L.U32 R10, R11, R28.reuse, RZ ;  /* 0x0000001c0b0a7219 */ /* 0x088fe400000006ff */
[--C-:B------:R-:W-:Y:S02]  /*6b70*/  SHF.R.U64 R26, R24, R28, R7.reuse ;  /* 0x0000001c181a7219 */ /* 0x100fe40000001207 */
[----:B------:R-:W-:Y:S02]  /*6b80*/  LOP3.LUT R29, RZ, R10, RZ, 0x33, !PT ;  /* 0x0000000aff1d7212 */ /* 0x000fe400078e33ff */
[----:B------:R-:W-:Y:S01]  /*6b90*/  SHF.R.U32.HI R11, RZ, R28, R7 ;  /* 0x0000001cff0b7219 */ /* 0x000fe20000011607 */
[----:B------:R-:W3:Y:S01]  /*6ba0*/  LDC R32, c[0x0][0x610] ;  /* 0x00018400ff207b82 */ /* 0x000ee20000000800 */
[----:B------:R-:W-:Y:S01]  /*6bb0*/  IMAD.MOV.U32 R10, RZ, RZ, R26 ;  /* 0x000000ffff0a7224 */ /* 0x000fe200078e001a */
[----:B------:R-:W-:Y:S06]  /*6bc0*/  @!P0 BRA `(.L_x_168) ;  /* 0x0000000000288947 */ /* 0x000fec0003800000 */
        /* <DEDUP_REMOVED lines=10> */
.L_x_168:
[----:B------:R-:W-:Y:S02]  /*6c70*/  ISETP.NE.AND P0, PT, R2, 0x1, PT ;  /* 0x000000010200780c */ /* 0x000fe40003f05270 */
[----:B-1----:R-:W-:Y:S01]  /*6c80*/  SHF.R.U64 R8, R10, R8, R11 ;  /* 0x000000080a087219 */ /* 0x002fe2000000120b */
[----:B0-----:R-:W-:Y:S01]  /*6c90*/  VIADD R11, R21, 0xffffffff ;  /* 0xffffffff150b7836 */ /* 0x001fe20000000000 */
[----:B------:R-:W-:Y:S02]  /*6ca0*/  SHF.L.U32 R27, R27, R28, RZ ;  /* 0x0000001c1b1b7219 */ /* 0x000fe400000006ff */
[----:B------:R-:W-:Y:S01]  /*6cb0*/  LOP3.LUT R5, R24, R29, RZ, 0xc0, !PT ;  /* 0x0000001d18057212 */ /* 0x000fe200078ec0ff */
[----:B------:R-:W-:-:S04]  /*6cc0*/  IMAD.MOV R7, RZ, RZ, -R8 ;  /* 0x000000ffff077224 */ /* 0x000fc800078e0a08 */
[----:B------:R-:W-:Y:S02]  /*6cd0*/  IMAD R5, R27, R8, R5 ;  /* 0x000000081b057224 */ /* 0x000fe400078e0205 */
[----:B------:R-:W-:Y:S01]  /*6ce0*/  @P0 IMAD R6, R9, R23, R4 ;  /* 0x0000001709060224 */ /* 0x000fe200078e0204 */
[----:B------:R-:W-:Y:S01]  /*6cf0*/  LOP3.LUT R9, R20, R11, RZ, 0xc0, !PT ;  /* 0x0000000b14097212 */ /* 0x000fe200078ec0ff */
[----:B--2---:R-:W-:Y:S02]  /*6d00*/  IMAD R4, R7, R25, R26 ;  /* 0x0000001907047224 */ /* 0x004fe400078e021a */
[----:B---3--:R-:W-:Y:S02]  /*6d10*/  IMAD R6, R5, R32, R6 ;  /* 0x0000002005067224 */ /* 0x008fe400078e0206 */
[----:B------:R-:W-:Y:S02]  /*6d20*/  IMAD R5, R4, R21, R9 ;  /* 0x0000001504057224 */ /* 0x000fe400078e0209 */
[----:B------:R-:W-:-:S02]  /*6d30*/  IMAD.MOV.U32 R8, RZ, RZ, 0x1 ;  /* 0x00000001ff087424 */ /* 0x000fc400078e00ff */
[----:B------:R-:W-:Y:S01]  /*6d40*/  IMAD.MOV.U32 R7, RZ, RZ, R22 ;  /* 0x000000ffff077224 */ /* 0x000fe200078e0016 */
[----:B------:R-:W-:Y:S02]  /*6d50*/  SEL R21, R5, R6, !P0 ;  /* 0x0000000605157207 */ /* 0x000fe40004000000 */
[----:B------:R-:W-:-:S07]  /*6d60*/  SEL R20, R6, R5, !P0 ;  /* 0x0000000506147207 */ /* 0x000fce0004000000 */
.L_x_166:
[----:B------:R-:W-:-:S08]  /*6d70*/  NOP ;  /* 0x0000000000007918 */ /* 0x000fd00000000000 */
[----:B------:R-:W0:-:S00]  /*6d80*/  USETMAXREG.DEALLOC.CTAPOOL 0x28 ;  /* 0x00000028000079c8 */ /* 0x000e0000080e0500 */
[----:B0-----:R-:W-:-:S13]  /*6d90*/  ISETP.NE.AND P0, PT, R3, RZ, PT ;  /* 0x000000ff0300720c */ /* 0x001fda0003f05270 */
[----:B------:R-:W-:Y:S05]  /*6da0*/  @P0 EXIT ;  /* 0x000000000000094d */ /* 0x000fea0003800000 */
[----:B------:R-:W-:Y:S01]  /*6db0*/  LOP3.LUT P0, RZ, R8, 0xff, RZ, 0xc0, !PT ;  /* 0x000000ff08ff7812 */ /* 0x000fe2000780c0ff */
[----:B------:R-:W-:Y:S02]  /*6dc0*/  IMAD.MOV.U32 R3, RZ, RZ, 0x1 ;  /* 0x00000001ff037424 */ /* 0x000fe400078e00ff */
[----:B------:R-:W-:-:S10]  /*6dd0*/  IMAD.MOV.U32 R8, RZ, RZ, RZ ;  /* 0x000000ffff087224 */ /* 0x000fd400078e00ff */
[----:B------:R-:W-:Y:S05]  /*6de0*/  @!P0 BRA `(.L_x_169) ;  /* 0x0000000c00288947 */ /* 0x000fea0003800000 */
[----:B------:R-:W0:Y:S01]  /*6df0*/  LDC R3, c[0x0][0x28c] ;  /* 0x0000a300ff037b82 */ /* 0x000e220000000800 */
[----:B------:R-:W1:Y:S01]  /*6e00*/  S2R R13, SR_CgaCtaId ;  /* 0x00000000000d7919 */ /* 0x000e620000008800 */
[----:B------:R-:W-:Y:S01]  /*6e10*/  ULDC UR5, c[0x0][0x658] ;  /* 0x0001960000057ab9 */ /* 0x000fe20000000800 */
[----:B------:R-:W-:Y:S01]  /*6e20*/  UMOV UR6, 0xffffffff ;  /* 0xffffffff00067882 */ /* 0x000fe20000000000 */
[----:B------:R-:W-:Y:S01]  /*6e30*/  BSSY B0, `(.L_x_169) ;  /* 0x00000c5000007945 */ /* 0x000fe20003800000 */
[----:B------:R-:W-:Y:S01]  /*6e40*/  USHF.L.U32 UR6, UR6, UR5, URZ ;  /* 0x0000000506067299 */ /* 0x000fe2000800063f */
[----:B------:R-:W-:Y:S01]  /*6e50*/  IMAD.MOV.U32 R10, RZ, RZ, 0x1 ;  /* 0x00000001ff0a7424 */ /* 0x000fe200078e00ff */
[----:B------:R-:W-:Y:S01]  /*6e60*/  LOP3.LUT R9, R18, 0x2, RZ, 0xfc, !PT ;  /* 0x0000000212097812 */ /* 0x000fe200078efcff */
[----:B------:R-:W-:Y:S01]  /*6e70*/  IMAD.MOV.U32 R8, RZ, RZ, RZ ;  /* 0x000000ffff087224 */ /* 0x000fe200078e00ff */
[----:B------:R-:W-:Y:S01]  /*6e80*/  ULDC UR4, c[0x0][0x600] ;  /* 0x0001800000047ab9 */ /* 0x000fe20000000800 */
[----:B------:R-:W-:Y:S01]  /*6e90*/  UMOV UR7, 0x1 ;  /* 0x0000000100077882 */ /* 0x000fe20000000000 */
[----:B------:R-:W-:-:S02]  /*6ea0*/  UIADD3 UR15, UR4, -0x1, URZ ;  /* 0xffffffff040f7890 */ /* 0x000fc4000fffe03f */
[----:B------:R-:W-:Y:S02]  /*6eb0*/  USHF.L.U32 UR17, UR7, UR5, URZ ;  /* 0x0000000507117299 */ /* 0x000fe4000800063f */
[----:B------:R-:W-:Y:S01]  /*6ec0*/  ULOP3.LUT UR16, URZ, UR6, URZ, 0x33, !UPT ;  /* 0x000000063f107292 */ /* 0x000fe2000f8e333f */
[----:B------:R-:W-:Y:S01]  /*6ed0*/  ULDC.64 UR20, c[0x0][0x198] ;  /* 0x0000660000147ab9 */ /* 0x000fe20000000a00 */
[----:B0-----:R-:W-:-:S05]  /*6ee0*/  VIADD R3, R3, 0xf ;  /* 0x0000000f03037836 */ /* 0x001fca0000000000 */
[----:B------:R-:W-:-:S04]  /*6ef0*/  SHF.R.S32.HI R4, RZ, 0x1f, R3 ;  /* 0x0000001fff047819 */ /* 0x000fc80000011403 */
[----:B------:R-:W-:Y:S01]  /*6f00*/  LEA.HI R4, R4, R3, RZ, 0x4 ;  /* 0x0000000304047211 */ /* 0x000fe200078f20ff */
[C---:B-1----:R-:W-:Y:S02]  /*6f10*/  IMAD.SHL.U32 R12, R13.reuse, 0x40, RZ ;  /* 0x000000400d0c7824 */ /* 0x042fe400078e00ff */
[----:B------:R-:W-:Y:S01]  /*6f20*/  IMAD.SHL.U32 R13, R13, 0x400, RZ ;  /* 0x000004000d0d7824 */ /* 0x000fe200078e00ff */
[----:B------:R-:W-:Y:S01]  /*6f30*/  SHF.R.S32.HI R11, RZ, 0x4, R4 ;  /* 0x00000004ff0b7819 */ /* 0x000fe20000011404 */
[----:B------:R-:W-:Y:S01]  /*6f40*/  IMAD.MOV.U32 R3, RZ, RZ, 0x1 ;  /* 0x00000001ff037424 */ /* 0x000fe200078e00ff */
[----:B------:R-:W-:Y:S02]  /*6f50*/  LOP3.LUT R12, R12, 0x40, RZ, 0xc0, !PT ;  /* 0x000000400c0c7812 */ /* 0x000fe400078ec0ff */
[----:B------:R-:W-:Y:S01]  /*6f60*/  LOP3.LUT R13, R13, 0x400, RZ, 0xc0, !PT ;  /* 0x000004000d0d7812 */ /* 0x000fe200078ec0ff */
[----:B------:R-:W-:-:S07]  /*6f70*/  VIADD R19, R11, 0x1 ;  /* 0x000000010b137836 */ /* 0x000fce0000000000 */
.L_x_180:
[----:B------:R-:W-:-:S03]  /*6f80*/  UMOV UR4, 0xffffffff ;  /* 0xffffffff00047882 */ /* 0x000fc60000000000 */
[----:B------:R-:W-:Y:S05]  /*6f90*/  BRA.DIV UR4, `(.L_x_170) ;  /* 0x0000001e04087947 */ /* 0x000fea000b800000 */
[----:B------:R-:W-:-:S13]  /*6fa0*/  ELECT P6, URZ, PT ;  /* 0x00000000003f782f */ /* 0x000fda00038c0000 */
.L_x_215:
[----:B------:R-:W0:Y:S01]  /*6fb0*/  LDC R4, c[0x0][0x28c] ;  /* 0x0000a300ff047b82 */ /* 0x000e220000000800 */
[----:B------:R-:W-:Y:S01]  /*6fc0*/  BSSY B1, `(.L_x_171) ;  /* 0x0000038000017945 */ /* 0x000fe20003800000 */
[----:B0-----:R-:W-:-:S13]  /*6fd0*/  ISETP.LT.OR P6, PT, R4, 0x1, !P6 ;  /* 0x000000010400780c */ /* 0x001fda00077c1670 */
[----:B------:R-:W-:Y:S05]  /*6fe0*/  @P6 BRA `(.L_x_172) ;  /* 0x0000000000d46947 */ /* 0x000fea0003800000 */
[----:B------:R-:W-:Y:S02]  /*6ff0*/  IMAD R21, R21, 0x80, R12 ;  /* 0x0000008015157824 */ /* 0x000fe400078e020c */
[----:B------:R-:W-:Y:S02]  /*7000*/  IMAD.SHL.U32 R20, R20, 0x80, RZ ;  /* 0x0000008014147824 */ /* 0x000fe400078e00ff */
[----:B------:R-:W-:Y:S02]  /*7010*/  IMAD.MOV.U32 R22, RZ, RZ, RZ ;  /* 0x000000ffff167224 */ /* 0x000fe400078e00ff */
[----:B------:R-:W-:Y:S02]  /*7020*/  IMAD.MOV.U32 R4, RZ, RZ, R19 ;  /* 0x000000ffff047224 */ /* 0x000fe400078e0013 */
[----:B------:R-:W-:Y:S02]  /*7030*/  IMAD.MOV.U32 R5, RZ, RZ, R3 ;  /* 0x000000ffff057224 */ /* 0x000fe400078e0003 */
[----:B------:R-:W-:-:S07]  /*7040*/  IMAD.MOV.U32 R6, RZ, RZ, R8 ;  /* 0x000000ffff067224 */ /* 0x000fce00078e0008 */
.L_x_175:
[----:B------:R-:W0:Y:S01]  /*7050*/  S2R R15, SR_CgaCtaId ;  /* 0x00000000000f7919 */ /* 0x000e220000008800 */
[----:B------:R-:W-:Y:S02]  /*7060*/  MOV R14, 0x400 ;  /* 0x00000400000e7802 */ /* 0x000fe40000000f00 */
[----:B------:R-:W-:Y:S02]  /*7070*/  ISETP.NE.AND P1, PT, R0, RZ, PT ;  /* 0x000000ff0000720c */ /* 0x000fe40003f25270 */
[----:B0-----:R-:W-:Y:S02]  /*7080*/  LEA R25, R15, R14, 0x18 ;  /* 0x0000000e0f197211 */ /* 0x001fe400078ec0ff */
[----:B------:R-:W-:-:S09]  /*7090*/  SHF.L.U32 R14, R5, 0x1f, RZ ;  /* 0x0000001f050e7819 */ /* 0x000fd200000006ff */
[----:B------:R-:W0:Y:S01]  /*70a0*/  @!P1 LDC R15, c[0x0][0x500] ;  /* 0x00014000ff0f9b82 */ /* 0x000e220000000800 */
[----:B------:R-:W-:-:S04]  /*70b0*/  IMAD R23, R6, 0x8, R25 ;  /* 0x0000000806177824 */ /* 0x000fc800078e0219 */
[----:B------:R-:W1:Y:S02]  /*70c0*/  SYNCS.PHASECHK.TRANS64.TRYWAIT P0, [R23+URZ+0xe0], R14 ;  /* 0x0000e00e170075a7 */ /* 0x000e64000800017f */
[----:B-1----:R-:W-:Y:S05]  /*70d0*/  @!P0 BRA `(.L_x_173) ;  /* 0x0000001800d88947 */ /* 0x002fea0003800000 */
.L_x_216:
[----:B-1----:R-:W-:Y:S01]  /*70e0*/  PRMT R14, R9, 0x9910, RZ ;  /* 0x00009910090e7816 */ /* 0x002fe200000000ff */
[----:B0-----:R0:W-:Y:S03]  /*70f0*/  @!P1 SYNCS.ARRIVE.TRANS64 RZ, [R23+URZ], R15 ;  /* 0x0000000f17ff99a7 */ /* 0x0011e6000800003f */
[----:B------:R-:W-:-:S13]  /*7100*/  ISETP.NE.AND P0, PT, R14, 0x2, PT ;  /* 0x000000020e00780c */ /* 0x000fda0003f05270 */
[----:B0-----:R-:W-:Y:S05]  /*7110*/  @P0 BRA `(.L_x_174) ;  /* 0x0000000000040947 */ /* 0x001fea0003800000 */
[----:B------:R-:W-:Y:S01]  /*7120*/  BPT.TRAP 0x1 ;  /* 0x000000040000795c */ /* 0x000fe20000300000 */
.L_x_174:
[C---:B------:R-:W-:Y:S01]  /*7130*/  IMAD R14, R6.reuse, 0x800, R13 ;  /* 0x00000800060e7824 */ /* 0x040fe200078e020d */
[----:B------:R-:W-:Y:S01]  /*7140*/  R2UR UR9, R23 ;  /* 0x00000000170972ca */ /* 0x000fe200000e0000 */
[--C-:B------:R-:W-:Y:S01]  /*7150*/  IMAD R15, R6, 0x1000, R25.reuse ;  /* 0x00001000060f7824 */ /* 0x100fe200078e0219 */
[----:B------:R-:W-:Y:S01]  /*7160*/  UIADD3 UR4, UP0, UR20, 0xf0, URZ ;  /* 0x000000f014047890 */ /* 0x000fe2000ff1e03f */
[----:B------:R-:W-:Y:S01]  /*7170*/  IMAD R14, R14, 0x2, R25 ;  /* 0x000000020e0e7824 */ /* 0x000fe200078e0219 */
[----:B------:R-:W-:Y:S01]  /*7180*/  R2UR UR11, R20 ;  /* 0x00000000140b72ca */ /* 0x000fe200000e0000 */
[----:B------:R-:W-:Y:S01]  /*7190*/  VIADD R4, R4, 0xffffffff ;  /* 0xffffffff04047836 */ /* 0x000fe20000000000 */
[----:B------:R-:W-:Y:S01]  /*71a0*/  R2UR UR5, R15 ;  /* 0x000000000f0572ca */ /* 0x000fe200000e0000 */
[----:B------:R-:W-:Y:S01]  /*71b0*/  UIADD3 UR22, UP1, UR20, 0x1f0, URZ ;  /* 0x000001f014167890 */ /* 0x000fe2000ff3e03f */
[----:B------:R-:W-:Y:S01]  /*71c0*/  R2UR UR8, R14 ;  /* 0x000000000e0872ca */ /* 0x000fe200000e0000 */
[----:B------:R-:W-:Y:S01]  /*71d0*/  VIADD R6, R6, 0x1 ;  /* 0x0000000106067836 */ /* 0x000fe20000000000 */
[----:B------:R-:W-:Y:S01]  /*71e0*/  R2UR UR10, R22 ;  /* 0x00000000160a72ca */ /* 0x000fe200000e0000 */
[----:B------:R-:W-:Y:S01]  /*71f0*/  UIADD3.X UR23, URZ, UR21, URZ, UP1, !UPT ;  /* 0x000000153f177290 */ /* 0x000fe20008ffe43f */
[----:B------:R-:W-:Y:S01]  /*7200*/  R2UR UR12, R7 ;  /* 0x00000000070c72ca */ /* 0x000fe200000e0000 */
[----:B------:R-:W-:Y:S01]  /*7210*/  UMOV UR6, 0x0 ;  /* 0x0000000000067882 */ /* 0x000fe20000000000 */
[----:B------:R-:W-:Y:S01]  /*7220*/  R2UR UR18, R21 ;  /* 0x00000000151272ca */ /* 0x000fe200000e0000 */
[----:B------:R-:W-:Y:S01]  /*7230*/  UMOV UR7, 0x10000000 ;  /* 0x1000000000077882 */ /* 0x000fe20000000000 */
[----:B------:R-:W-:Y:S01]  /*7240*/  ISETP.GT.AND P1, PT, R4, 0x1, PT ;  /* 0x000000010400780c */ /* 0x000fe20003f24270 */
[----:B------:R-:W-:Y:S01]  /*7250*/  UMOV UR19, 0x30000 ;  /* 0x0003000000137882 */ /* 0x000fe20000000000 */
[----:B------:R-:W-:Y:S01]  /*7260*/  ISETP.NE.AND P0, PT, R6, 0x1c, PT ;  /* 0x0000001c0600780c */ /* 0x000fe20003f05270 */
[----:B------:R-:W-:Y:S01]  /*7270*/  UIADD3 UR13, UR5, 0x280, URZ ;  /* 0x00000280050d7890 */ /* 0x000fe2000fffe03f */
[----:B------:R-:W-:Y:S01]  /*7280*/  VIADD R22, R22, 0x10 ;  /* 0x0000001016167836 */ /* 0x000fe20000000000 */
[----:B------:R-:W-:Y:S01]  /*7290*/  UIADD3.X UR5, URZ, UR21, URZ, UP0, !UPT ;  /* 0x000000153f057290 */ /* 0x000fe200087fe43f */
[----:B------:R-:W-:Y:S01]  /*72a0*/  SEL R14, RZ, 0x1, P0 ;  /* 0x00000001ff0e7807 */ /* 0x000fe20000000000 */
[----:B------:R-:W-:Y:S01]  /*72b0*/  UIADD3 UR14, UR8, 0x1c280, URZ ;  /* 0x0001c280080e7890 */ /* 0x000fe2000fffe03f */
[----:B------:R-:W-:-:S02]  /*72c0*/  SEL R6, R6, RZ, P0 ;  /* 0x000000ff06067207 */ /* 0x000fc40000000000 */
[----:B------:R-:W-:Y:S01]  /*72d0*/  UMOV UR8, UR13 ;  /* 0x0000000d00087c82 */ /* 0x000fe20008000000 */
[----:B------:R-:W-:-:S03]  /*72e0*/  LOP3.LUT R5, R5, R14, RZ, 0x3c, !PT ;  /* 0x0000000e05057212 */ /* 0x000fc600078e3cff */
[----:B------:R0:W-:Y:S02]  /*72f0*/  UTMALDG.3D [UR8], [UR4], desc[UR6] ;  /* 0x00000608040075b4 */ /* 0x0001e40008011000 */
[----:B0-----:R-:W-:Y:S01]  /*7300*/  UMOV UR8, UR14 ;  /* 0x0000000e00087c82 */ /* 0x001fe20008000000 */
[----:B------:R-:W-:Y:S02]  /*7310*/  UMOV UR11, UR18 ;  /* 0x00000012000b7c82 */ /* 0x000fe40008000000 */
[----:B------:R0:W-:Y:S02]  /*7320*/  UTMALDG.3D.MULTICAST [UR8], [UR22], UR19, desc[UR6] ;  /* 0x00000608160073b4 */ /* 0x0001e40008011813 */
[----:B0-----:R-:W-:Y:S05]  /*7330*/  @P1 BRA `(.L_x_175) ;  /* 0xfffffffc00441947 */ /* 0x001fea000383ffff */
.L_x_172:
[----:B------:R-:W-:Y:S05]  /*7340*/  BSYNC B1 ;  /* 0x0000000000017941 */ /* 0x000fea0003800000 */
.L_x_171:
[----:B------:R-:W-:Y:S01]  /*7350*/  LOP3.LUT P2, RZ, R10, 0xff, RZ, 0xc0, !PT ;  /* 0x000000ff0aff7812 */ /* 0x000fe2000784c0ff */
[C---:B------:R-:W-:Y:S01]  /*7360*/  IMAD.IADD R7, R11.reuse, 0x1, R8 ;  /* 0x000000010b077824 */ /* 0x040fe200078e0208 */
[----:B------:R-:W-:Y:S01]  /*7370*/  ULDC.64 UR4, c[0x0][0x650] ;  /* 0x0001940000047ab9 */ /* 0x000fe20000000a00 */
[----:B------:R-:W-:Y:S01]  /*7380*/  ISETP.GE.U32.AND P1, PT, R11, 0x1c, PT ;  /* 0x0000001c0b00780c */ /* 0x000fe20003f26070 */
[----:B------:R-:W-:Y:S01]  /*7390*/  BSSY B1, `(.L_x_176) ;  /* 0x000006c000017945 */ /* 0x000fe20003800000 */
[----:B------:R-:W-:Y:S01]  /*73a0*/  IMAD.MOV.U32 R20, RZ, RZ, -0x1 ;  /* 0xffffffffff147424 */ /* 0x000fe200078e00ff */
[----:B------:R-:W-:Y:S01]  /*73b0*/  ISETP.GT.U32.AND P0, PT, R7, 0x1b, PT ;  /* 0x0000001b0700780c */ /* 0x000fe20003f04070 */
[----:B------:R-:W-:Y:S01]  /*73c0*/  IMAD.MOV.U32 R21, RZ, RZ, -0x1 ;  /* 0xffffffffff157424 */ /* 0x000fe200078e00ff */
[----:B------:R-:W-:Y:S02]  /*73d0*/  PRMT R10, RZ, 0x7610, R10 ;  /* 0x00007610ff0a7816 */ /* 0x000fe4000000000a */
[----:B------:R-:W-:-:S03]  /*73e0*/  ISETP.LT.U32.AND P0, PT, R11, 0x1c, P0 ;  /* 0x0000001c0b00780c */ /* 0x000fc60000701070 */
[----:B------:R-:W0:Y:S01]  /*73f0*/  @P2 S2R R5, SR_CgaCtaId ;  /* 0x0000000000052919 */ /* 0x000e220000008800 */
[----:B------:R-:W-:Y:S02]  /*7400*/  @P2 MOV R4, 0x400 ;  /* 0x0000040000042802 */ /* 0x000fe40000000f00 */
[----:B------:R-:W-:-:S04]  /*7410*/  SEL R6, RZ, 0x1, !P0 ;  /* 0x00000001ff067807 */ /* 0x000fc80004000000 */
[----:B------:R-:W-:Y:S02]  /*7420*/  LOP3.LUT R3, R3, R6, RZ, 0x3c, !PT ;  /* 0x0000000603037212 */ /* 0x000fe400078e3cff */
[----:B0-----:R-:W-:-:S04]  /*7430*/  @P2 LEA R4, R5, R4, 0x18 ;  /* 0x0000000405042211 */ /* 0x001fc800078ec0ff */
[----:B------:R0:W-:Y:S01]  /*7440*/  @P2 SYNCS.ARRIVE.TRANS64.A1T0 RZ, [R4+URZ+0x1d8], RZ ;  /* 0x0001d8ff04ff29a7 */ /* 0x0001e2000810003f */
[----:B------:R-:W-:-:S04]  /*7450*/  IADD3 R16, P2, R16, UR36, RZ ;  /* 0x0000002410107c10 */ /* 0x000fc8000ff5e0ff */
[----:B------:R-:W-:Y:S02]  /*7460*/  IADD3.X R17, R17, UR42, RZ, P2, !PT ;  /* 0x0000002a11117c10 */ /* 0x000fe400097fe4ff */
[----:B------:R-:W-:Y:S02]  /*7470*/  ISETP.GE.U32.AND P0, PT, R16, UR4, PT ;  /* 0x0000000410007c0c */ /* 0x000fe4000bf06070 */
[----:B0-----:R-:W-:Y:S02]  /*7480*/  SHF.R.U32.HI R4, RZ, 0x2, R7 ;  /* 0x00000002ff047819 */ /* 0x001fe40000011607 */
[----:B------:R-:W-:-:S03]  /*7490*/  ISETP.GE.U32.AND.EX P0, PT, R17, UR5, PT, P0 ;  /* 0x0000000511007c0c */ /* 0x000fc6000bf06100 */
[----:B------:R-:W-:-:S04]  /*74a0*/  IMAD.WIDE.U32 R4, R4, 0x24924925, RZ ;  /* 0x2492492504047825 */ /* 0x000fc800078e00ff */
[----:B------:R-:W-:Y:S01]  /*74b0*/  IMAD R8, R5, -0x1c, R7 ;  /* 0xffffffe405087824 */ /* 0x000fe200078e0207 */
[----:B------:R-:W-:Y:S01]  /*74c0*/  @P1 LOP3.LUT R3, R3, 0x1, R5, 0x78, !PT ;  /* 0x0000000103031812 */ /* 0x000fe200078e7805 */
[----:B------:R-:W-:Y:S01]  /*74d0*/  IMAD.MOV.U32 R7, RZ, RZ, -0x1 ;  /* 0xffffffffff077424 */ /* 0x000fe200078e00ff */
[----:B------:R-:W-:-:S03]  /*74e0*/  PRMT R4, RZ, 0x7610, R4 ;  /* 0x00007610ff047816 */ /* 0x000fc60000000004 */
[----:B------:R-:W-:Y:S05]  /*74f0*/  @P0 BRA `(.L_x_177) ;  /* 0x0000000400540947 */ /* 0x000fea0003800000 */
[----:B------:R-:W0:Y:S01]  /*7500*/  S2R R15, SR_CTAID.X ;  /* 0x00000000000f7919 */ /* 0x000e220000002500 */
[----:B------:R-:W-:Y:S01]  /*7510*/  ULDC.64 UR4, c[0x0][0x628] ;  /* 0x00018a0000047ab9 */ /* 0x000fe20000000a00 */
[----:B------:R-:W-:Y:S01]  /*7520*/  ULDC UR7, c[0x0][0x630] ;  /* 0x00018c0000077ab9 */ /* 0x000fe20000000800 */
[----:B------:R-:W-:Y:S01]  /*7530*/  ISETP.NE.U32.AND P0, PT, RZ, UR4, PT ;  /* 0x00000004ff007c0c */ /* 0x000fe2000bf05070 */
[----:B------:R-:W1:Y:S01]  /*7540*/  S2R R20, SR_CTAID.Y ;  /* 0x0000000000147919 */ /* 0x000e620000002600 */
[----:B------:R-:W-:Y:S01]  /*7550*/  ULDC UR8, c[0x0][0x150] ;  /* 0x0000540000087ab9 */ /* 0x000fe20000000800 */
[----:B------:R-:W-:Y:S01]  /*7560*/  IMAD.MOV.U32 R4, RZ, RZ, R16 ;  /* 0x000000ffff047224 */ /* 0x000fe200078e0010 */
[----:B------:R-:W-:Y:S01]  /*7570*/  ISETP.NE.AND.EX P0, PT, RZ, UR5, PT, P0 ;  /* 0x00000005ff007c0c */ /* 0x000fe2000bf05300 */
[----:B------:R-:W-:Y:S01]  /*7580*/  IMAD.MOV.U32 R5, RZ, RZ, R17 ;  /* 0x000000ffff057224 */ /* 0x000fe200078e0011 */
[----:B0-----:R-:W-:-:S11]  /*7590*/  I2FP.F32.U32 R22, R15 ;  /* 0x0000000f00167245 */ /* 0x001fd60000201000 */
[----:B------:R-:W-:Y:S05]  /*75a0*/  @!P0 BRA `(.L_x_178) ;  /* 0x0000000000288947 */ /* 0x000fea0003800000 */
[----:B------:R-:W-:Y:S02]  /*75b0*/  ULDC UR6, c[0x0][0x634] ;  /* 0x00018d0000067ab9 */ /* 0x000fe40000000800 */
[----:B------:R-:W-:-:S05]  /*75c0*/  IADD3 R5, P0, R16, UR6, RZ ;  /* 0x0000000610057c10 */ /* 0x000fca000ff1e0ff */
[----:B------:R-:W-:-:S04]  /*75d0*/  IMAD.X R21, RZ, RZ, R17, P0 ;  /* 0x000000ffff157224 */ /* 0x000fc800000e0611 */
[----:B------:R-:W-:-:S04]  /*75e0*/  IMAD.WIDE.U32 R6, R21, UR4, RZ ;  /* 0x0000000415067c25 */ /* 0x000fc8000f8e00ff */
[----:B------:R-:W-:-:S04]  /*75f0*/  IMAD.WIDE.U32 R6, P0, R5, UR5, R6 ;  /* 0x0000000505067c25 */ /* 0x000fc8000f800006 */
[----:B------:R-:W-:-:S04]  /*7600*/  IMAD.WIDE.U32 R4, R5, UR4, RZ ;  /* 0x0000000405047c25 */ /* 0x000fc8000f8e00ff */
[----:B------:R-:W-:Y:S01]  /*7610*/  IMAD.MOV.U32 R4, RZ, RZ, R7 ;  /* 0x000000ffff047224 */ /* 0x000fe200078e0007 */
[----:B------:R-:W-:Y:S01]  /*7620*/  IADD3 RZ, P1, R5, R6, RZ ;  /* 0x0000000605ff7210 */ /* 0x000fe20007f3e0ff */
[----:B------:R-:W-:-:S04]  /*7630*/  IMAD.X R5, RZ, RZ, RZ, P0 ;  /* 0x000000ffff057224 */ /* 0x000fc800000e06ff */
[----:B------:R-:W-:-:S08]  /*7640*/  IMAD.WIDE.U32.X R4, R21, UR5, R4, P1 ;  /* 0x0000000515047c25 */ /* 0x000fd000088e0404 */
.L_x_178:
[--C-:B------:R-:W-:Y:S01]  /*7650*/  SHF.R.U64 R14, R4, UR7, R5.reuse ;  /* 0x00000007040e7c19 */ /* 0x100fe20008001205 */
[----:B------:R-:W-:Y:S01]  /*7660*/  FMUL R22, R22, UR8 ;  /* 0x0000000816167c20 */ /* 0x000fe20008400000 */
[----:B------:R-:W-:Y:S01]  /*7670*/  SHF.R.U32.HI R4, RZ, UR7, R5 ;  /* 0x00000007ff047c19 */ /* 0x000fe20008011605 */
[----:B------:R-:W0:Y:S01]  /*7680*/  LDC R6, c[0x0][0x144] ;  /* 0x00005100ff067b82 */ /* 0x000e220000000800 */
[----:B------:R-:W-:Y:S01]  /*7690*/  IADD3 R5, P0, RZ, -R14, RZ ;  /* 0x8000000eff057210 */ /* 0x000fe20007f1e0ff */
[----:B------:R-:W-:Y:S01]  /*76a0*/  ULDC UR6, c[0x0][0x154] ;  /* 0x0000550000067ab9 */ /* 0x000fe20000000800 */
[----:B-1----:R-:W-:Y:S01]  /*76b0*/  I2FP.F32.U32 R7, R20 ;  /* 0x0000001400077245 */ /* 0x002fe20000201000 */
[----:B------:R-:W1:Y:S01]  /*76c0*/  F2I.U32.TRUNC.NTZ R22, R22 ;  /* 0x0000001600167305 */ /* 0x000e62000020f000 */
[----:B------:R-:W-:Y:S01]  /*76d0*/  ULDC.64 UR4, c[0x0][0x620] ;  /* 0x0001880000047ab9 */ /* 0x000fe20000000a00 */
[----:B------:R-:W-:Y:S01]  /*76e0*/  IMAD.X R4, RZ, RZ, ~R4, P0 ;  /* 0x000000ffff047224 */ /* 0x000fe200000e0e04 */
[----:B------:R-:W-:Y:S01]  /*76f0*/  ISETP.NE.AND P2, PT, R2, 0x1, PT ;  /* 0x000000010200780c */ /* 0x000fe20003f45270 */
[----:B------:R-:W-:Y:S01]  /*7700*/  FMUL R23, R7, UR6 ;  /* 0x0000000607177c20 */ /* 0x000fe20008400000 */
[----:B------:R-:W2:Y:S01]  /*7710*/  LDC R25, c[0x0][0x148] ;  /* 0x00005200ff197b82 */ /* 0x000ea20000000800 */
[----:B------:R-:W-:Y:S01]  /*7720*/  IMAD R4, R4, UR4, RZ ;  /* 0x0000000404047c24 */ /* 0x000fe2000f8e02ff */
[----:B------:R-:W-:-:S02]  /*7730*/  ULDC.64 UR6, c[0x0][0x640] ;  /* 0x0001900000067ab9 */ /* 0x000fc40000000a00 */
[----:B------:R-:W-:Y:S01]  /*7740*/  ISETP.NE.U32.AND P0, PT, RZ, UR6, PT ;  /* 0x00000006ff007c0c */ /* 0x000fe2000bf05070 */
[----:B------:R-:W3:Y:S01]  /*7750*/  F2I.U32.TRUNC.NTZ R23, R23 ;  /* 0x0000001700177305 */ /* 0x000ee2000020f000 */
[C---:B------:R-:W-:Y:S02]  /*7760*/  IMAD R7, R5.reuse, UR5, R4 ;  /* 0x0000000505077c24 */ /* 0x040fe4000f8e0204 */
[----:B------:R-:W-:Y:S01]  /*7770*/  IMAD.WIDE.U32 R4, R5, UR4, R16 ;  /* 0x0000000405047c25 */ /* 0x000fe2000f8e0010 */
[----:B------:R-:W-:Y:S01]  /*7780*/  ULDC UR4, c[0x0][0x618] ;  /* 0x0001860000047ab9 */ /* 0x000fe20000000800 */
[----:B------:R-:W-:Y:S02]  /*7790*/  ISETP.NE.AND.EX P0, PT, RZ, UR7, PT, P0 ;  /* 0x00000007ff007c0c */ /* 0x000fe4000bf05300 */
[----:B------:R-:W-:Y:S02]  /*77a0*/  IMAD.IADD R5, R5, 0x1, R7 ;  /* 0x0000000105057824 */ /* 0x000fe400078e0207 */
[----:B-1----:R-:W-:-:S03]  /*77b0*/  IMAD.MOV R22, RZ, RZ, -R22 ;  /* 0x000000ffff167224 */ /* 0x002fc600078e0a16 */
[----:B------:R-:W-:Y:S01]  /*77c0*/  SHF.R.U64 R21, R4, UR4, R5 ;  /* 0x0000000404157c19 */ /* 0x000fe20008001205 */
[----:B0-----:R-:W-:Y:S01]  /*77d0*/  IMAD R15, R6, R22, R15 ;  /* 0x00000016060f7224 */ /* 0x001fe200078e020f */
[----:B------:R-:W-:Y:S01]  /*77e0*/  SHF.R.U32.HI R4, RZ, UR4, R5 ;  /* 0x00000004ff047c19 */ /* 0x000fe20008011605 */
[----:B------:R-:W-:Y:S01]  /*77f0*/  ULDC UR4, c[0x0][0x608] ;  /* 0x0001820000047ab9 */ /* 0x000fe20000000800 */
[----:B---3--:R-:W-:Y:S02]  /*7800*/  IMAD.MOV R6, RZ, RZ, -R23 ;  /* 0x000000ffff067224 */ /* 0x008fe400078e0a17 */
[--C-:B------:R-:W-:Y:S02]  /*7810*/  SHF.R.U64 R22, R21, UR4, R4.reuse ;  /* 0x0000000415167c19 */ /* 0x100fe40008001204 */
[----:B------:R-:W-:Y:S01]  /*7820*/  SHF.R.U32.HI R5, RZ, UR4, R4 ;  /* 0x00000004ff057c19 */ /* 0x000fe20008011604 */
[----:B------:R-:W-:Y:S01]  /*7830*/  ULDC UR4, c[0x0][0x658] ;  /* 0x0001960000047ab9 */ /* 0x000fe20000000800 */
[----:B--2---:R-:W-:-:S02]  /*7840*/  @P2 IMAD R15, R25, R6, R20 ;  /* 0x00000006190f2224 */ /* 0x004fc400078e0214 */
[--C-:B------:R-:W-:Y:S02]  /*7850*/  SHF.R.U64 R20, R22, UR4, R5.reuse ;  /* 0x0000000416147c19 */ /* 0x100fe40008001205 */
[----:B------:R-:W-:-:S03]  /*7860*/  SHF.R.U32.HI R23, RZ, UR4, R5 ;  /* 0x00000004ff177c19 */ /* 0x000fc60008011605 */
[----:B------:R-:W-:Y:S02]  /*7870*/  IMAD.MOV.U32 R6, RZ, RZ, R20 ;  /* 0x000000ffff067224 */ /* 0x000fe400078e0014 */
[----:B------:R-:W-:Y:S01]  /*7880*/  IMAD.MOV.U32 R5, RZ, RZ, R23 ;  /* 0x000000ffff057224 */ /* 0x000fe200078e0017 */
[----:B------:R-:W-:Y:S06]  /*7890*/  @!P0 BRA `(.L_x_179) ;  /* 0x00000000002c8947 */ /* 0x000fec0003800000 */
        /* <DEDUP_REMOVED lines=9> */
[----:B------:R-:W-:-:S04]  /*7930*/  IMAD.WIDE.U32.X R4, R23, UR7, R4, P1 ;  /* 0x0000000717047c25 */ /* 0x000fc800088e0404 */
[----:B------:R-:W-:-:S07]  /*7940*/  IMAD.MOV.U32 R6, RZ, RZ, R4 ;  /* 0x000000ffff067224 */ /* 0x000fce00078e0004 */
.L_x_179:
[----:B------:R-:W-:Y:S01]  /*7950*/  ULDC UR4, c[0x0][0x648] ;  /* 0x0001920000047ab9 */ /* 0x000fe20000000800 */
[----:B------:R-:W-:Y:S01]  /*7960*/  LOP3.LUT R4, R22, UR16, RZ, 0xc0, !PT ;  /* 0x0000001016047c12 */ /* 0x000fe2000f8ec0ff */
[----:B------:R-:W-:Y:S01]  /*7970*/  ULDC UR5, c[0x0][0x610] ;  /* 0x0001840000057ab9 */ /* 0x000fe20000000800 */
[----:B------:R-:W-:Y:S01]  /*7980*/  SHF.R.U64 R5, R6, UR4, R5 ;  /* 0x0000000406057c19 */ /* 0x000fe20008001205 */
[----:B------:R-:W-:Y:S01]  /*7990*/  ULDC UR4, c[0x0][0x638] ;  /* 0x00018e0000047ab9 */ /* 0x000fe20000000800 */
[----:B------:R-:W-:-:S03]  /*79a0*/  LOP3.LUT R21, R21, UR15, RZ, 0xc0, !PT ;  /* 0x0000000f15157c12 */ /* 0x000fc6000f8ec0ff */
[----:B------:R-:W-:Y:S02]  /*79b0*/  IMAD.MOV R7, RZ, RZ, -R5 ;  /* 0x000000ffff077224 */ /* 0x000fe400078e0a05 */
[----:B------:R-:W-:Y:S02]  /*79c0*/  IMAD R4, R5, UR17, R4 ;  /* 0x0000001105047c24 */ /* 0x000fe4000f8e0204 */
[----:B------:R-:W-:Y:S01]  /*79d0*/  IMAD R20, R7, UR4, R20 ;  /* 0x0000000407147c24 */ /* 0x000fe2000f8e0214 */
[----:B------:R-:W-:Y:S01]  /*79e0*/  ULDC UR4, c[0x0][0x600] ;  /* 0x0001800000047ab9 */ /* 0x000fe20000000800 */
[----:B------:R-:W-:Y:S02]  /*79f0*/  IMAD R15, R4, UR5, R15 ;  /* 0x00000005040f7c24 */ /* 0x000fe4000f8e020f */
[----:B------:R-:W-:Y:S02]  /*7a00*/  IMAD R20, R20, UR4, R21 ;  /* 0x0000000414147c24 */ /* 0x000fe4000f8e0215 */
[----:B------:R-:W-:-:S02]  /*7a10*/  IMAD.MOV.U32 R4, RZ, RZ, 0x1 ;  /* 0x00000001ff047424 */ /* 0x000fc400078e00ff */
[----:B------:R-:W-:Y:S01]  /*7a20*/  IMAD.MOV.U32 R7, RZ, RZ, R14 ;  /* 0x000000ffff077224 */ /* 0x000fe200078e000e */
[----:B------:R-:W-:Y:S02]  /*7a30*/  SEL R21, R20, R15, !P2 ;  /* 0x0000000f14157207 */ /* 0x000fe40005000000 */
[----:B------:R-:W-:-:S07]  /*7a40*/  SEL R20, R15, R20, !P2 ;  /* 0x000000140f147207 */ /* 0x000fce0005000000 */
.L_x_177:
[----:B------:R-:W-:Y:S05]  /*7a50*/  BSYNC B1 ;  /* 0x0000000000017941 */ /* 0x000fea0003800000 */
.L_x_176:
[----:B------:R-:W-:-:S13]  /*7a60*/  LOP3.LUT P0, RZ, R4, 0xff, RZ, 0xc0, !PT ;  /* 0x000000ff04ff7812 */ /* 0x000fda000780c0ff */
[----:B------:R-:W-:Y:S05]  /*7a70*/  @P0 BRA `(.L_x_180) ;  /* 0xfffffff400400947 */ /* 0x000fea000383ffff */
[----:B------:R-:W-:Y:S05]  /*7a80*/  BSYNC B0 ;  /* 0x0000000000007941 */ /* 0x000fea0003800000 */
.L_x_169:
[----:B------:R-:W-:-:S03]  /*7a90*/  UMOV UR4, 0xffffffff ;  /* 0xffffffff00047882 */ /* 0x000fc60000000000 */
[----:B------:R-:W-:Y:S05]  /*7aa0*/  BRA.DIV UR4, `(.L_x_181) ;  /* 0x0000001204787947 */ /* 0x000fea000b800000 */
[----:B------:R-:W-:-:S13]  /*7ab0*/  ELECT P6, URZ, PT ;  /* 0x00000000003f782f */ /* 0x000fda00038c0000 */
.L_x_219:
[----:B------:R-:W-:Y:S04]  /*7ac0*/  BSSY B0, `(.L_x_182) ;  /* 0x0000103000007945 */ /* 0x000fe80003800000 */
[----:B------:R-:W-:Y:S05]  /*7ad0*/  @!P6 BRA `(.L_x_183) ;  /* 0x000000100004e947 */ /* 0x000fea0003800000 */
[----:B------:R-:W-:-:S04]  /*7ae0*/  LOP3.LUT R18, R18, 0x2, RZ, 0xfc, !PT ;  /* 0x0000000212127812 */ /* 0x000fc800078efcff */
[----:B------:R-:W-:-:S13]  /*7af0*/  ISETP.NE.AND P0, PT, R18, 0x3, PT ;  /* 0x000000031200780c */ /* 0x000fda0003f05270 */
[----:B------:R-:W-:Y:S05]  /*7b00*/  @!P0 BRA `(.L_x_184) ;  /* 0x0000000000048947 */ /* 0x000fea0003800000 */
[----:B------:R-:W-:Y:S01]  /*7b10*/  BPT.TRAP 0x1 ;  /* 0x000000040000795c */ /* 0x000fe20000300000 */
.L_x_184:
[----:B------:R-:W0:Y:S01]  /*7b20*/  S2R R5, SR_CgaCtaId ;  /* 0x0000000000057919 */ /* 0x000e220000008800 */
[----:B------:R-:W-:Y:S02]  /*7b30*/  MOV R0, 0x400 ;  /* 0x0000040000007802 */ /* 0x000fe40000000f00 */
[----:B------:R-:W-:Y:S02]  /*7b40*/  SHF.L.U32 R2, R3, 0x1f, RZ ;  /* 0x0000001f03027819 */ /* 0x000fe400000006ff */
[----:B0-----:R-:W-:-:S05]  /*7b50*/  LEA R5, R5, R0, 0x18 ;  /* 0x0000000005057211 */ /* 0x001fca00078ec0ff */
[----:B------:R-:W-:-:S04]  /*7b60*/  VIADD R5, R5, 0xe0 ;  /* 0x000000e005057836 */ /* 0x000fc80000000000 */
[C---:B------:R-:W-:Y:S02]  /*7b70*/  IMAD R7, R8.reuse, 0x8, R5 ;  /* 0x0000000808077824 */ /* 0x040fe400078e0205 */
[----:B------:R-:W-:Y:S02]  /*7b80*/  VIADD R8, R8, 0x1 ;  /* 0x0000000108087836 */ /* 0x000fe40000000000 */
[----:B------:R-:W0:Y:S03]  /*7b90*/  SYNCS.PHASECHK.TRANS64.TRYWAIT P0, [R7+URZ], R2 ;  /* 0x00000002070075a7 */ /* 0x000e26000800017f */
[----:B------:R-:W-:-:S04]  /*7ba0*/  ISETP.NE.AND P1, PT, R8, 0x1c, PT ;  /* 0x0000001c0800780c */ /* 0x000fc80003f25270 */
[----:B------:R-:W-:Y:S02]  /*7bb0*/  SEL R0, RZ, 0x1, P1 ;  /* 0x00000001ff007807 */ /* 0x000fe40000800000 */
[----:B------:R-:W-:Y:S02]  /*7bc0*/  SEL R8, R8, RZ, P1 ;  /* 0x000000ff08087207 */ /* 0x000fe40000800000 */
[----:B------:R-:W-:-:S03]  /*7bd0*/  LOP3.LUT R9, R3, R0, RZ, 0x3c, !PT ;  /* 0x0000000003097212 */ /* 0x000fc600078e3cff */
[----:B------:R-:W-:Y:S01]  /*7be0*/  IMAD R6, R8, 0x8, R5 ;  /* 0x0000000808067824 */ /* 0x000fe200078e0205 */
[----:B------:R-:W-:Y:S01]  /*7bf0*/  SHF.L.U32 R3, R9, 0x1f, RZ ;  /* 0x0000001f09037819 */ /* 0x000fe200000006ff */
[----:B0-----:R-:W-:Y:S06]  /*7c00*/  @!P0 BRA `(.L_x_185) ;  /* 0x0000001000408947 */ /* 0x001fec0003800000 */
.L_x_220:
[----:B------:R-:W1:Y:S01]  /*7c10*/  SYNCS.PHASECHK.TRANS64.TRYWAIT P0, [R6+URZ], R3 ;  /* 0x00000003060075a7 */ /* 0x000e62000800017f */
[----:B------:R-:W-:-:S05]  /*7c20*/  VIADD R0, R8, 0x1 ;  /* 0x0000000108007836 */ /* 0x000fca0000000000 */
[----:B------:R-:W-:-:S04]  /*7c30*/  ISETP.NE.AND P1, PT, R0, 0x1c, PT ;  /* 0x0000001c0000780c */ /* 0x000fc80003f25270 */
[----:B0-----:R-:W-:Y:S02]  /*7c40*/  SEL R2, RZ, 0x1, P1 ;  /* 0x00000001ff027807 */ /* 0x001fe40000800000 */
[----:B------:R-:W-:Y:S02]  /*7c50*/  SEL R0, R0, RZ, P1 ;  /* 0x000000ff00007207 */ /* 0x000fe40000800000 */
[----:B------:R-:W-:-:S03]  /*7c60*/  LOP3.LUT R9, R9, R2, RZ, 0x3c, !PT ;  /* 0x0000000209097212 */ /* 0x000fc600078e3cff */
[----:B------:R-:W-:Y:S01]  /*7c70*/  IMAD R7, R0, 0x8, R5 ;  /* 0x0000000800077824 */ /* 0x000fe200078e0205 */
[----:B------:R-:W-:Y:S01]  /*7c80*/  SHF.L.U32 R4, R9, 0x1f, RZ ;  /* 0x0000001f09047819 */ /* 0x000fe200000006ff */
[----:B-1----:R-:W-:Y:S06]  /*7c90*/  @!P0 BRA `(.L_x_186) ;  /* 0x0000001000308947 */ /* 0x002fec0003800000 */
.L_x_221:
[----:B------:R-:W1:Y:S01]  /*7ca0*/  SYNCS.PHASECHK.TRANS64.TRYWAIT P0, [R7+URZ], R4 ;  /* 0x00000004070075a7 */ /* 0x000e62000800017f */
[----:B------:R-:W-:-:S05]  /*7cb0*/  VIADD R0, R0, 0x1 ;  /* 0x0000000100007836 */ /* 0x000fca0000000000 */
[----:B------:R-:W-:-:S04]  /*7cc0*/  ISETP.NE.AND P1, PT, R0, 0x1c, PT ;  /* 0x0000001c0000780c */ /* 0x000fc80003f25270 */
[----:B------:R-:W-:Y:S02]  /*7cd0*/  SEL R2, RZ, 0x1, P1 ;  /* 0x00000001ff027807 */ /* 0x000fe40000800000 */
[----:B------:R-:W-:Y:S02]  /*7ce0*/  SEL R0, R0, RZ, P1 ;  /* 0x000000ff00007207 */ /* 0x000fe40000800000 */
[----:B------:R-:W-:-:S03]  /*7cf0*/  LOP3.LUT R9, R9, R2, RZ, 0x3c, !PT ;  /* 0x0000000209097212 */ /* 0x000fc600078e3cff */
[----:B0-----:R-:W-:Y:S01]  /*7d00*/  IMAD R6, R0, 0x8, R5 ;  /* 0x0000000800067824 */ /* 0x001fe200078e0205 */
[----:B------:R-:W-:Y:S01]  /*7d10*/  SHF.L.U32 R3, R9, 0x1f, RZ ;  /* 0x0000001f09037819 */ /* 0x000fe200000006ff */
[----:B-1----:R-:W-:Y:S06]  /*7d20*/  @!P0 BRA `(.L_x_187) ;  /* 0x0000001000208947 */ /* 0x002fec0003800000 */
.L_x_222:
        /* <DEDUP_REMOVED lines=9> */
.L_x_223:
        /* <DEDUP_REMOVED lines=9> */
.L_x_224:
        /* <DEDUP_REMOVED lines=9> */
.L_x_225:
        /* <DEDUP_REMOVED lines=9> */
.L_x_226:
        /* <DEDUP_REMOVED lines=9> */
.L_x_227:
        /* <DEDUP_REMOVED lines=9> */
.L_x_228:
        /* <DEDUP_REMOVED lines=9> */
.L_x_229:
        /* <DEDUP_REMOVED lines=9> */
.L_x_230:
        /* <DEDUP_REMOVED lines=9> */
.L_x_231:
        /* <DEDUP_REMOVED lines=9> */
.L_x_232:
        /* <DEDUP_REMOVED lines=9> */
.L_x_233:
        /* <DEDUP_REMOVED lines=9> */
.L_x_234:
        /* <DEDUP_REMOVED lines=9> */
.L_x_235:
        /* <DEDUP_REMOVED lines=9> */
.L_x_236:
        /* <DEDUP_REMOVED lines=9> */
.L_x_237:
        /* <DEDUP_REMOVED lines=9> */
.L_x_238:
        /* <DEDUP_REMOVED lines=9> */
.L_x_239:
        /* <DEDUP_REMOVED lines=9> */
.L_x_240:
        /* <DEDUP_REMOVED lines=9> */
.L_x_241:
        /* <DEDUP_REMOVED lines=9> */
.L_x_242:
        /* <DEDUP_REMOVED lines=9> */
.L_x_243:
        /* <DEDUP_REMOVED lines=9> */
.L_x_244:
        /* <DEDUP_REMOVED lines=9> */
.L_x_245:
[----:B------:R-:W1:Y:S01]  /*8a20*/  SYNCS.PHASECHK.TRANS64.TRYWAIT P0, [R7+URZ], R4 ;  /* 0x00000004070075a7 */ /* 0x000e62000800017f */
[----:B------:R-:W-:-:S05]  /*8a30*/  VIADD R0, R0, 0x1 ;  /* 0x0000000100007836 */ /* 0x000fca0000000000 */
[----:B------:R-:W-:-:S04]  /*8a40*/  ISETP.NE.AND P1, PT, R0, 0x1c, PT ;  /* 0x0000001c0000780c */ /* 0x000fc80003f25270 */
[----:B------:R-:W-:Y:S02]  /*8a50*/  SEL R2, RZ, 0x1, P1 ;  /* 0x00000001ff027807 */ /* 0x000fe40000800000 */
[----:B------:R-:W-:Y:S02]  /*8a60*/  SEL R0, R0, RZ, P1 ;  /* 0x000000ff00007207 */ /* 0x000fe40000800000 */
[----:B------:R-:W-:Y:S01]  /*8a70*/  LOP3.LUT R2, R9, R2, RZ, 0x3c, !PT ;  /* 0x0000000209027212 */ /* 0x000fe200078e3cff */
[----:B-1----:R-:W-:Y:S06]  /*8a80*/  @!P0 BRA `(.L_x_211) ;  /* 0x0000000800a88947 */ /* 0x002fec0003800000 */
.L_x_246:
[----:B------:R-:W-:Y:S01]  /*8a90*/  IMAD R5, R0, 0x8, R5 ;  /* 0x0000000800057824 */ /* 0x000fe200078e0205 */
[----:B------:R-:W-:-:S07]  /*8aa0*/  SHF.L.U32 R0, R2, 0x1f, RZ ;  /* 0x0000001f02007819 */ /* 0x000fce00000006ff */
.L_x_212:
[----:B--2---:R2:W3:Y:S02]  /*8ab0*/  SYNCS.PHASECHK.TRANS64.TRYWAIT P0, [R5+URZ], R0 ;  /* 0x00000000050075a7 */ /* 0x0044e4000800017f */
[----:B---3--:R-:W-:Y:S05]  /*8ac0*/  @!P0 NANOSLEEP.SYNCS 0x989680 ;  /* 0x009896800000895d */ /* 0x008fea0003900000 */
[----:B------:R-:W3:Y:S02]  /*8ad0*/  @!P0 SYNCS.PHASECHK.TRANS64 P0, [R5+URZ], R0 ;  /* 0x00000000050085a7 */ /* 0x000ee4000800007f */
[----:B---3--:R-:W-:Y:S05]  /*8ae0*/  @!P0 BRA `(.L_x_212) ;  /* 0xfffffffc00f08947 */ /* 0x008fea000383ffff */
.L_x_183:
[----:B------:R-:W-:Y:S05]  /*8af0*/  BSYNC B0 ;  /* 0x0000000000007941 */ /* 0x000fea0003800000 */
.L_x_182:
[----:B------:R-:W-:Y:S05]  /*8b00*/  EXIT ;  /* 0x000000000000794d */ /* 0x000fea0003800000 */
.L_x_22:
[----:B-1----:R1:W2:Y:S02]  /*8b10*/  SYNCS.PHASECHK.TRANS64.TRYWAIT P1, [R3+URZ], R0 ;  /* 0x00000000030075a7 */ /* 0x0022a4000802017f */
[----:B--2---:R-:W-:Y:S05]  /*8b20*/  @!P1 NANOSLEEP.SYNCS 0x989680 ;  /* 0x009896800000995d */ /* 0x004fea0003900000 */
[----:B------:R-:W2:Y:S02]  /*8b30*/  @!P1 SYNCS.PHASECHK.TRANS64 P1, [R3+URZ], R0 ;  /* 0x00000000030095a7 */ /* 0x000ea4000802007f */
[----:B--2---:R-:W-:Y:S05]  /*8b40*/  @!P1 BRA `(.L_x_22) ;  /* 0xfffffffc00f09947 */ /* 0x004fea000383ffff */
[----:B------:R-:W-:Y:S05]  /*8b50*/  BRA `(.L_x_21) ;  /* 0xffffff8c00c87947 */ /* 0x000fea000383ffff */
.L_x_27:
[----:B-1----:R-:W-:-:S04]  /*8b60*/  IMAD.U32 R5, RZ, RZ, UR4 ;  /* 0x00000004ff057e24 */ /* 0x002fc8000f8e00ff */
[----:B------:R1:W2:Y:S03]  /*8b70*/  SYNCS.PHASECHK.TRANS64.TRYWAIT P1, [R5+URZ], R4 ;  /* 0x00000004050075a7 */ /* 0x0002a6000802017f */
[----:B--2---:R-:W-:Y:S05]  /*8b80*/  @!P1 NANOSLEEP.SYNCS 0x989680 ;  /* 0x009896800000995d */ /* 0x004fea0003900000 */
[----:B------:R-:W2:Y:S02]  /*8b90*/  @!P1 SYNCS.PHASECHK.TRANS64 P1, [R5+URZ], R4 ;  /* 0x00000004050095a7 */ /* 0x000ea4000802007f */
[----:B--2---:R-:W-:Y:S05]  /*8ba0*/  @!P1 BRA `(.L_x_27) ;  /* 0xfffffffc00ec9947 */ /* 0x004fea000383ffff */
[----:B------:R-:W-:Y:S05]  /*8bb0*/  BRA `(.L_x_26) ;  /* 0xffffff9000387947 */ /* 0x000fea000383ffff */
.L_x_170:
[----:B------:R-:W-:Y:S01]  /*8bc0*/  BSSY B1, `(.L_x_213) ;  /* 0x0000006000017945 */ /* 0x000fe20003800000 */
[----:B------:R-:W-:-:S07]  /*8bd0*/  IMAD.MOV.U32 R15, RZ, RZ, -0x1 ;  /* 0xffffffffff0f7424 */ /* 0x000fce00078e00ff */
[----:B------:R-:W-:Y:S05]  /*8be0*/  WARPSYNC.COLLECTIVE R15, `(.L_x_214) ;  /* 0x000000000f0c7348 */ /* 0x000fea0003c00000 */
[----:B------:R-:W-:Y:S02]  /*8bf0*/  ELECT P6, UR62, PT ;  /* 0x00000000003e782f */ /* 0x000fe400038c0000 */
[----:B------:R-:W-:Y:S01]  /*8c00*/  MOV R14, UR62 ;  /* 0x0000003e000e7c02 */ /* 0x000fe20008000f00 */
[----:B------:R-:W-:Y:S10]  /*8c10*/  ENDCOLLECTIVE ;  /* 0x000000000000791b */ /* 0x000ff40003800000 */
.L_x_214:
[----:B------:R-:W-:Y:S05]  /*8c20*/  BSYNC B1 ;  /* 0x0000000000017941 */ /* 0x000fea0003800000 */
.L_x_213:
[----:B------:R-:W-:Y:S05]  /*8c30*/  BRA `(.L_x_215) ;  /* 0xffffffe000dc7947 */ /* 0x000fea000383ffff */
.L_x_173:
[----:B-1----:R1:W2:Y:S02]  /*8c40*/  SYNCS.PHASECHK.TRANS64.TRYWAIT P0, [R23+URZ+0xe0], R14 ;  /* 0x0000e00e170075a7 */ /* 0x0022a4000800017f */
[----:B--2---:R-:W-:Y:S05]  /*8c50*/  @!P0 NANOSLEEP.SYNCS 0x989680 ;  /* 0x009896800000895d */ /* 0x004fea0003900000 */
[----:B------:R-:W2:Y:S02]  /*8c60*/  @!P0 SYNCS.PHASECHK.TRANS64 P0, [R23+URZ+0xe0], R14 ;  /* 0x0000e00e170085a7 */ /* 0x000ea4000800007f */
[----:B--2---:R-:W-:Y:S05]  /*8c70*/  @!P0 BRA `(.L_x_173) ;  /* 0xfffffffc00f08947 */ /* 0x004fea000383ffff */
[----:B------:R-:W-:Y:S05]  /*8c80*/  BRA `(.L_x_216) ;  /* 0xffffffe400147947 */ /* 0x000fea000383ffff */
.L_x_181:
[----:B------:R-:W-:Y:S01]  /*8c90*/  BSSY B0, `(.L_x_217) ;  /* 0x0000006000007945 */ /* 0x000fe20003800000 */
[----:B------:R-:W-:-:S07]  /*8ca0*/  IMAD.MOV.U32 R15, RZ, RZ, -0x1 ;  /* 0xffffffffff0f7424 */ /* 0x000fce00078e00ff */
[----:B------:R-:W-:Y:S05]  /*8cb0*/  WARPSYNC.COLLECTIVE R15, `(.L_x_218) ;  /* 0x000000000f0c7348 */ /* 0x000fea0003c00000 */
[----:B------:R-:W-:Y:S02]  /*8cc0*/  ELECT P6, UR62, PT ;  /* 0x00000000003e782f */ /* 0x000fe400038c0000 */
[----:B------:R-:W-:Y:S01]  /*8cd0*/  MOV R14, UR62 ;  /* 0x0000003e000e7c02 */ /* 0x000fe20008000f00 */
[----:B------:R-:W-:Y:S10]  /*8ce0*/  ENDCOLLECTIVE ;  /* 0x000000000000791b */ /* 0x000ff40003800000 */
.L_x_218:
[----:B------:R-:W-:Y:S05]  /*8cf0*/  BSYNC B0 ;  /* 0x0000000000007941 */ /* 0x000fea0003800000 */
.L_x_217:
[----:B------:R-:W-:Y:S05]  /*8d00*/  BRA `(.L_x_219) ;  /* 0xffffffec006c7947 */ /* 0x000fea000383ffff */
.L_x_185:
[----:B0-----:R0:W1:Y:S02]  /*8d10*/  SYNCS.PHASECHK.TRANS64.TRYWAIT P0, [R7+URZ], R2 ;  /* 0x00000002070075a7 */ /* 0x001064000800017f */
[----:B-1----:R-:W-:Y:S05]  /*8d20*/  @!P0 NANOSLEEP.SYNCS 0x989680 ;  /* 0x009896800000895d */ /* 0x002fea0003900000 */
[----:B------:R-:W1:Y:S02]  /*8d30*/  @!P0 SYNCS.PHASECHK.TRANS64 P0, [R7+URZ], R2 ;  /* 0x00000002070085a7 */ /* 0x000e64000800007f */
[----:B-1----:R-:W-:Y:S05]  /*8d40*/  @!P0 BRA `(.L_x_185) ;  /* 0xfffffffc00f08947 */ /* 0x002fea000383ffff */
[----:B------:R-:W-:Y:S05]  /*8d50*/  BRA `(.L_x_220) ;  /* 0xffffffec00ac7947 */ /* 0x000fea000383ffff */
.L_x_186:
[----:B0-----:R0:W1:Y:S02]  /*8d60*/  SYNCS.PHASECHK.TRANS64.TRYWAIT P0, [R6+URZ], R3 ;  /* 0x00000003060075a7 */ /* 0x001064000800017f */
[----:B-1----:R-:W-:Y:S05]  /*8d70*/  @!P0 NANOSLEEP.SYNCS 0x989680 ;  /* 0x009896800000895d */ /* 0x002fea0003900000 */
[----:B------:R-:W1:Y:S02]  /*8d80*/  @!P0 SYNCS.PHASECHK.TRANS64 P0, [R6+URZ], R3 ;  /* 0x00000003060085a7 */ /* 0x000e64000800007f */
[----:B-1----:R-:W-:Y:S05]  /*8d90*/  @!P0 BRA `(.L_x_186) ;  /* 0xfffffffc00f08947 */ /* 0x002fea000383ffff */
[----:B------:R-:W-:Y:S05]  /*8da0*/  BRA `(.L_x_221) ;  /* 0xffffffec00bc7947 */ /* 0x000fea000383ffff */
.L_x_187:
[----:B0-----:R0:W1:Y:S02]  /*8db0*/  SYNCS.PHASECHK.TRANS64.TRYWAIT P0, [R7+URZ], R4 ;  /* 0x00000004070075a7 */ /* 0x001064000800017f */
[----:B-1----:R-:W-:Y:S05]  /*8dc0*/  @!P0 NANOSLEEP.SYNCS 0x989680 ;  /* 0x009896800000895d */ /* 0x002fea0003900000 */
[----:B------:R-:W1:Y:S02]  /*8dd0*/  @!P0 SYNCS.PHASECHK.TRANS64 P0, [R7+URZ], R4 ;  /* 0x00000004070085a7 */ /* 0x000e64000800007f */
[----:B-1----:R-:W-:Y:S05]  /*8de0*/  @!P0 BRA `(.L_x_187) ;  /* 0xfffffffc00f08947 */ /* 0x002fea000383ffff */
[----:B------:R-:W-:Y:S05]  /*8df0*/  BRA `(.L_x_222) ;  /* 0xffffffec00cc7947 */ /* 0x000fea000383ffff */
.L_x_188:
[----:B0-----:R0:W1:Y:S02]  /*8e00*/  SYNCS.PHASECHK.TRANS64.TRYWAIT P0, [R6+URZ], R3 ;  /* 0x00000003060075a7 */ /* 0x001064000800017f */
[----:B-1----:R-:W-:Y:S05]  /*8e10*/  @!P0 NANOSLEEP.SYNCS 0x989680 ;  /* 0x009896800000895d */ /* 0x002fea0003900000 */
[----:B------:R-:W1:Y:S02]  /*8e20*/  @!P0 SYNCS.PHASECHK.TRANS64 P0, [R6+URZ], R3 ;  /* 0x00000003060085a7 */ /* 0x000e64000800007f */
[----:B-1----:R-:W-:Y:S05]  /*8e30*/  @!P0 BRA `(.L_x_188) ;  /* 0xfffffffc00f08947 */ /* 0x002fea000383ffff */
[----:B------:R-:W-:Y:S05]  /*8e40*/  BRA `(.L_x_223) ;  /* 0xffffffec00dc7947 */ /* 0x000fea000383ffff */
.L_x_189:
[----:B0-----:R0:W1:Y:S02]  /*8e50*/  SYNCS.PHASECHK.TRANS64.TRYWAIT P0, [R7+URZ], R4 ;  /* 0x00000004070075a7 */ /* 0x001064000800017f */
[----:B-1----:R-:W-:Y:S05]  /*8e60*/  @!P0 NANOSLEEP.SYNCS 0x989680 ;  /* 0x009896800000895d */ /* 0x002fea0003900000 */
[----:B------:R-:W1:Y:S02]  /*8e70*/  @!P0 SYNCS.PHASECHK.TRANS64 P0, [R7+URZ], R4 ;  /* 0x00000004070085a7 */ /* 0x000e64000800007f */
[----:B-1----:R-:W-:Y:S05]  /*8e80*/  @!P0 BRA `(.L_x_189) ;  /* 0xfffffffc00f08947 */ /* 0x002fea000383ffff */
[----:B------:R-:W-:Y:S05]  /*8e90*/  BRA `(.L_x_224) ;  /* 0xffffffec00ec7947 */ /* 0x000fea000383ffff */
.L_x_190:
[----:B0-----:R0:W1:Y:S02]  /*8ea0*/  SYNCS.PHASECHK.TRANS64.TRYWAIT P0, [R6+URZ], R3 ;  /* 0x00000003060075a7 */ /* 0x001064000800017f */
[----:B-1----:R-:W-:Y:S05]  /*8eb0*/  @!P0 NANOSLEEP.SYNCS 0x989680 ;  /* 0x009896800000895d */ /* 0x002fea0003900000 */
[----:B------:R-:W1:Y:S02]  /*8ec0*/  @!P0 SYNCS.PHASECHK.TRANS64 P0, [R6+URZ], R3 ;  /* 0x00000003060085a7 */ /* 0x000e64000800007f */
[----:B-1----:R-:W-:Y:S05]  /*8ed0*/  @!P0 BRA `(.L_x_190) ;  /* 0xfffffffc00f08947 */ /* 0x002fea000383ffff */
[----:B------:R-:W-:Y:S05]  /*8ee0*/  BRA `(.L_x_225) ;  /* 0xffffffec00fc7947 */ /* 0x000fea000383ffff */
.L_x_191:
[----:B0-----:R0:W1:Y:S02]  /*8ef0*/  SYNCS.PHASECHK.TRANS64.TRYWAIT P0, [R7+URZ], R4 ;  /* 0x00000004070075a7 */ /* 0x001064000800017f */
[----:B-1----:R-:W-:Y:S05]  /*8f00*/  @!P0 NANOSLEEP.SYNCS 0x989680 ;  /* 0x009896800000895d */ /* 0x002fea0003900000 */
[----:B------:R-:W1:Y:S02]  /*8f10*/  @!P0 SYNCS.PHASECHK.TRANS64 P0, [R7+URZ], R4 ;  /* 0x00000004070085a7 */ /* 0x000e64000800007f */
[----:B-1----:R-:W-:Y:S05]  /*8f20*/  @!P0 BRA `(.L_x_191) ;  /* 0xfffffffc00f08947 */ /* 0x002fea000383ffff */
[----:B------:R-:W-:Y:S05]  /*8f30*/  BRA `(.L_x_226) ;  /* 0xfffffff0000c7947 */ /* 0x000fea000383ffff */
.L_x_192:
[----:B0-----:R0:W1:Y:S02]  /*8f40*/  SYNCS.PHASECHK.TRANS64.TRYWAIT P0, [R6+URZ], R3 ;  /* 0x00000003060075a7 */ /* 0x001064000800017f */
[----:B-1----:R-:W-:Y:S05]  /*8f50*/  @!P0 NANOSLEEP.SYNCS 0x989680 ;  /* 0x009896800000895d */ /* 0x002fea0003900000 */
[----:B------:R-:W1:Y:S02]  /*8f60*/  @!P0 SYNCS.PHASECHK.TRANS64 P0, [R6+URZ], R3 ;  /* 0x00000003060085a7 */ /* 0x000e64000800007f */
[----:B-1----:R-:W-:Y:S05]  /*8f70*/  @!P0 BRA `(.L_x_192) ;  /* 0xfffffffc00f08947 */ /* 0x002fea000383ffff */
[----:B------:R-:W-:Y:S05]  /*8f80*/  BRA `(.L_x_227) ;  /* 0xfffffff0001c7947 */ /* 0x000fea000383ffff */
.L_x_193:
[----:B0-----:R0:W1:Y:S02]  /*8f90*/  SYNCS.PHASECHK.TRANS64.TRYWAIT P0, [R7+URZ], R4 ;  /* 0x00000004070075a7 */ /* 0x001064000800017f */
[----:B-1----:R-:W-:Y:S05]  /*8fa0*/  @!P0 NANOSLEEP.SYNCS 0x989680 ;  /* 0x009896800000895d */ /* 0x002fea0003900000 */
[----:B------:R-:W1:Y:S02]  /*8fb0*/  @!P0 SYNCS.PHASECHK.TRANS64 P0, [R7+URZ], R4 ;  /* 0x00000004070085a7 */ /* 0x000e64000800007f */
[----:B-1----:R-:W-:Y:S05]  /*8fc0*/  @!P0 BRA `(.L_x_193) ;  /* 0xfffffffc00f08947 */ /* 0x002fea000383ffff */
[----:B------:R-:W-:Y:S05]  /*8fd0*/  BRA `(.L_x_228) ;  /* 0xfffffff0002c7947 */ /* 0x000fea000383ffff */
.L_x_194:
[----:B0-----:R0:W1:Y:S02]  /*8fe0*/  SYNCS.PHASECHK.TRANS64.TRYWAIT P0, [R6+URZ], R3 ;  /* 0x00000003060075a7 */ /* 0x001064000800017f */
[----:B-1----:R-:W-:Y:S05]  /*8ff0*/  @!P0 NANOSLEEP.SYNCS 0x989680 ;  /* 0x009896800000895d */ /* 0x002fea0003900000 */
[----:B------:R-:W1:Y:S02]  /*9000*/  @!P0 SYNCS.PHASECHK.TRANS64 P0, [R6+URZ], R3 ;  /* 0x00000003060085a7 */ /* 0x000e64000800007f */
[----:B-1----:R-:W-:Y:S05]  /*9010*/  @!P0 BRA `(.L_x_194) ;  /* 0xfffffffc00f08947 */ /* 0x002fea000383ffff */
[----:B------:R-:W-:Y:S05]  /*9020*/  BRA `(.L_x_229) ;  /* 0xfffffff0003c7947 */ /* 0x000fea000383ffff */
.L_x_195:
[----:B0-----:R0:W1:Y:S02]  /*9030*/  SYNCS.PHASECHK.TRANS64.TRYWAIT P0, [R7+URZ], R4 ;  /* 0x00000004070075a7 */ /* 0x001064000800017f */
[----:B-1----:R-:W-:Y:S05]  /*9040*/  @!P0 NANOSLEEP.SYNCS 0x989680 ;  /* 0x009896800000895d */ /* 0x002fea0003900000 */
[----:B------:R-:W1:Y:S02]  /*9050*/  @!P0 SYNCS.PHASECHK.TRANS64 P0, [R7+URZ], R4 ;  /* 0x00000004070085a7 */ /* 0x000e64000800007f */
[----:B-1----:R-:W-:Y:S05]  /*9060*/  @!P0 BRA `(.L_x_195) ;  /* 0xfffffffc00f08947 */ /* 0x002fea000383ffff */
[----:B------:R-:W-:Y:S05]  /*9070*/  BRA `(.L_x_230) ;  /* 0xfffffff0004c7947 */ /* 0x000fea000383ffff */
.L_x_196:
[----:B0-----:R0:W1:Y:S02]  /*9080*/  SYNCS.PHASECHK.TRANS64.TRYWAIT P0, [R6+URZ], R3 ;  /* 0x00000003060075a7 */ /* 0x001064000800017f */
[----:B-1----:R-:W-:Y:S05]  /*9090*/  @!P0 NANOSLEEP.SYNCS 0x989680 ;  /* 0x009896800000895d */ /* 0x002fea0003900000 */
[----:B------:R-:W1:Y:S02]  /*90a0*/  @!P0 SYNCS.PHASECHK.TRANS64 P0, [R6+URZ], R3 ;  /* 0x00000003060085a7 */ /* 0x000e64000800007f */
[----:B-1----:R-:W-:Y:S05]  /*90b0*/  @!P0 BRA `(.L_x_196) ;  /* 0xfffffffc00f08947 */ /* 0x002fea000383ffff */
[----:B------:R-:W-:Y:S05]  /*90c0*/  BRA `(.L_x_231) ;  /* 0xfffffff0005c7947 */ /* 0x000fea000383ffff */
.L_x_197:
[----:B0-----:R0:W1:Y:S02]  /*90d0*/  SYNCS.PHASECHK.TRANS64.TRYWAIT P0, [R7+URZ], R4 ;  /* 0x00000004070075a7 */ /* 0x001064000800017f */
[----:B-1----:R-:W-:Y:S05]  /*90e0*/  @!P0 NANOSLEEP.SYNCS 0x989680 ;  /* 0x009896800000895d */ /* 0x002fea0003900000 */
[----:B------:R-:W1:Y:S02]  /*90f0*/  @!P0 SYNCS.PHASECHK.TRANS64 P0, [R7+URZ], R4 ;  /* 0x00000004070085a7 */ /* 0x000e64000800007f */
[----:B-1----:R-:W-:Y:S05]  /*9100*/  @!P0 BRA `(.L_x_197) ;  /* 0xfffffffc00f08947 */ /* 0x002fea000383ffff */
[----:B------:R-:W-:Y:S05]  /*9110*/  BRA `(.L_x_232) ;  /* 0xfffffff0006c7947 */ /* 0x000fea000383ffff */
.L_x_198:
[----:B0-----:R0:W1:Y:S02]  /*9120*/  SYNCS.PHASECHK.TRANS64.TRYWAIT P0, [R6+URZ], R3 ;  /* 0x00000003060075a7 */ /* 0x001064000800017f */
[----:B-1----:R-:W-:Y:S05]  /*9130*/  @!P0 NANOSLEEP.SYNCS 0x989680 ;  /* 0x009896800000895d */ /* 0x002fea0003900000 */
[----:B------:R-:W1:Y:S02]  /*9140*/  @!P0 SYNCS.PHASECHK.TRANS64 P0, [R6+URZ], R3 ;  /* 0x00000003060085a7 */ /* 0x000e64000800007f */
[----:B-1----:R-:W-:Y:S05]  /*9150*/  @!P0 BRA `(.L_x_198) ;  /* 0xfffffffc00f08947 */ /* 0x002fea000383ffff */
[----:B------:R-:W-:Y:S05]  /*9160*/  BRA `(.L_x_233) ;  /* 0xfffffff0007c7947 */ /* 0x000fea000383ffff */
.L_x_199:
[----:B0-----:R0:W1:Y:S02]  /*9170*/  SYNCS.PHASECHK.TRANS64.TRYWAIT P0, [R7+URZ], R4 ;  /* 0x00000004070075a7 */ /* 0x001064000800017f */
[----:B-1----:R-:W-:Y:S05]  /*9180*/  @!P0 NANOSLEEP.SYNCS 0x989680 ;  /* 0x009896800000895d */ /* 0x002fea0003900000 */
[----:B------:R-:W1:Y:S02]  /*9190*/  @!P0 SYNCS.PHASECHK.TRANS64 P0, [R7+URZ], R4 ;  /* 0x00000004070085a7 */ /* 0x000e64000800007f */
[----:B-1----:R-:W-:Y:S05]  /*91a0*/  @!P0 BRA `(.L_x_199) ;  /* 0xfffffffc00f08947 */ /* 0x002fea000383ffff */
[----:B------:R-:W-:Y:S05]  /*91b0*/  BRA `(.L_x_234) ;  /* 0xfffffff0008c7947 */ /* 0x000fea000383ffff */
.L_x_200:
[----:B0-----:R0:W1:Y:S02]  /*91c0*/  SYNCS.PHASECHK.TRANS64.TRYWAIT P0, [R6+URZ], R3 ;  /* 0x00000003060075a7 */ /* 0x001064000800017f */
[----:B-1----:R-:W-:Y:S05]  /*91d0*/  @!P0 NANOSLEEP.SYNCS 0x989680 ;  /* 0x009896800000895d */ /* 0x002fea0003900000 */
[----:B------:R-:W1:Y:S02]  /*91e0*/  @!P0 SYNCS.PHASECHK.TRANS64 P0, [R6+URZ], R3 ;  /* 0x00000003060085a7 */ /* 0x000e64000800007f */
[----:B-1----:R-:W-:Y:S05]  /*91f0*/  @!P0 BRA `(.L_x_200) ;  /* 0xfffffffc00f08947 */ /* 0x002fea000383ffff */
[----:B------:R-:W-:Y:S05]  /*9200*/  BRA `(.L_x_235) ;  /* 0xfffffff0009c7947 */ /* 0x000fea000383ffff */
.L_x_201:
[----:B0-----:R0:W1:Y:S02]  /*9210*/  SYNCS.PHASECHK.TRANS64.TRYWAIT P0, [R7+URZ], R4 ;  /* 0x00000004070075a7 */ /* 0x001064000800017f */
[----:B-1----:R-:W-:Y:S05]  /*9220*/  @!P0 NANOSLEEP.SYNCS 0x989680 ;  /* 0x009896800000895d */ /* 0x002fea0003900000 */
[----:B------:R-:W1:Y:S02]  /*9230*/  @!P0 SYNCS.PHASECHK.TRANS64 P0, [R7+URZ], R4 ;  /* 0x00000004070085a7 */ /* 0x000e64000800007f */
[----:B-1----:R-:W-:Y:S05]  /*9240*/  @!P0 BRA `(.L_x_201) ;  /* 0xfffffffc00f08947 */ /* 0x002fea000383ffff */
[----:B------:R-:W-:Y:S05]  /*9250*/  BRA `(.L_x_236) ;  /* 0xfffffff000ac7947 */ /* 0x000fea000383ffff */
.L_x_202:
[----:B0-----:R0:W1:Y:S02]  /*9260*/  SYNCS.PHASECHK.TRANS64.TRYWAIT P0, [R6+URZ], R3 ;  /* 0x00000003060075a7 */ /* 0x001064000800017f */
[----:B-1----:R-:W-:Y:S05]  /*9270*/  @!P0 NANOSLEEP.SYNCS 0x989680 ;  /* 0x009896800000895d */ /* 0x002fea0003900000 */
[----:B------:R-:W1:Y:S02]  /*9280*/  @!P0 SYNCS.PHASECHK.TRANS64 P0, [R6+URZ], R3 ;  /* 0x00000003060085a7 */ /* 0x000e64000800007f */
[----:B-1----:R-:W-:Y:S05]  /*9290*/  @!P0 BRA `(.L_x_202) ;  /* 0xfffffffc00f08947 */ /* 0x002fea000383ffff */
[----:B------:R-:W-:Y:S05]  /*92a0*/  BRA `(.L_x_237) ;  /* 0xfffffff000bc7947 */ /* 0x000fea000383ffff */
.L_x_203:
[----:B0-----:R0:W1:Y:S02]  /*92b0*/  SYNCS.PHASECHK.TRANS64.TRYWAIT P0, [R7+URZ], R4 ;  /* 0x00000004070075a7 */ /* 0x001064000800017f */
[----:B-1----:R-:W-:Y:S05]  /*92c0*/  @!P0 NANOSLEEP.SYNCS 0x989680 ;  /* 0x009896800000895d */ /* 0x002fea0003900000 */
[----:B------:R-:W1:Y:S02]  /*92d0*/  @!P0 SYNCS.PHASECHK.TRANS64 P0, [R7+URZ], R4 ;  /* 0x00000004070085a7 */ /* 0x000e64000800007f */
[----:B-1----:R-:W-:Y:S05]  /*92e0*/  @!P0 BRA `(.L_x_203) ;  /* 0xfffffffc00f08947 */ /* 0x002fea000383ffff */
[----:B------:R-:W-:Y:S05]  /*92f0*/  BRA `(.L_x_238) ;  /* 0xfffffff000cc7947 */ /* 0x000fea000383ffff */
.L_x_204:
[----:B0-----:R0:W1:Y:S02]  /*9300*/  SYNCS.PHASECHK.TRANS64.TRYWAIT P0, [R6+URZ], R3 ;  /* 0x00000003060075a7 */ /* 0x001064000800017f */
[----:B-1----:R-:W-:Y:S05]  /*9310*/  @!P0 NANOSLEEP.SYNCS 0x989680 ;  /* 0x009896800000895d */ /* 0x002fea0003900000 */
[----:B------:R-:W1:Y:S02]  /*9320*/  @!P0 SYNCS.PHASECHK.TRANS64 P0, [R6+URZ], R3 ;  /* 0x00000003060085a7 */ /* 0x000e64000800007f */
[----:B-1----:R-:W-:Y:S05]  /*9330*/  @!P0 BRA `(.L_x_204) ;  /* 0xfffffffc00f08947 */ /* 0x002fea000383ffff */
[----:B------:R-:W-:Y:S05]  /*9340*/  BRA `(.L_x_239) ;  /* 0xfffffff000dc7947 */ /* 0x000fea000383ffff */
.L_x_205:
[----:B0-----:R0:W1:Y:S02]  /*9350*/  SYNCS.PHASECHK.TRANS64.TRYWAIT P0, [R7+URZ], R4 ;  /* 0x00000004070075a7 */ /* 0x001064000800017f */
[----:B-1----:R-:W-:Y:S05]  /*9360*/  @!P0 NANOSLEEP.SYNCS 0x989680 ;  /* 0x009896800000895d */ /* 0x002fea0003900000 */
[----:B------:R-:W1:Y:S02]  /*9370*/  @!P0 SYNCS.PHASECHK.TRANS64 P0, [R7+URZ], R4 ;  /* 0x00000004070085a7 */ /* 0x000e64000800007f */
[----:B-1----:R-:W-:Y:S05]  /*9380*/  @!P0 BRA `(.L_x_205) ;  /* 0xfffffffc00f08947 */ /* 0x002fea000383ffff */
[----:B------:R-:W-:Y:S05]  /*9390*/  BRA `(.L_x_240) ;  /* 0xfffffff000ec7947 */ /* 0x000fea000383ffff */
.L_x_206:
[----:B0-----:R0:W1:Y:S02]  /*93a0*/  SYNCS.PHASECHK.TRANS64.TRYWAIT P0, [R6+URZ], R3 ;  /* 0x00000003060075a7 */ /* 0x001064000800017f */
[----:B-1----:R-:W-:Y:S05]  /*93b0*/  @!P0 NANOSLEEP.SYNCS 0x989680 ;  /* 0x009896800000895d */ /* 0x002fea0003900000 */
[----:B------:R-:W1:Y:S02]  /*93c0*/  @!P0 SYNCS.PHASECHK.TRANS64 P0, [R6+URZ], R3 ;  /* 0x00000003060085a7 */ /* 0x000e64000800007f */
[----:B-1----:R-:W-:Y:S05]  /*93d0*/  @!P0 BRA `(.L_x_206) ;  /* 0xfffffffc00f08947 */ /* 0x002fea000383ffff */
[----:B------:R-:W-:Y:S05]  /*93e0*/  BRA `(.L_x_241) ;  /* 0xfffffff000fc7947 */ /* 0x000fea000383ffff */
.L_x_207:
[----:B0-----:R0:W1:Y:S02]  /*93f0*/  SYNCS.PHASECHK.TRANS64.TRYWAIT P0, [R7+URZ], R4 ;  /* 0x00000004070075a7 */ /* 0x001064000800017f */
[----:B-1----:R-:W-:Y:S05]  /*9400*/  @!P0 NANOSLEEP.SYNCS 0x989680 ;  /* 0x009896800000895d */ /* 0x002fea0003900000 */
[----:B------:R-:W1:Y:S02]  /*9410*/  @!P0 SYNCS.PHASECHK.TRANS64 P0, [R7+URZ], R4 ;  /* 0x00000004070085a7 */ /* 0x000e64000800007f */
[----:B-1----:R-:W-:Y:S05]  /*9420*/  @!P0 BRA `(.L_x_207) ;  /* 0xfffffffc00f08947 */ /* 0x002fea000383ffff */
[----:B------:R-:W-:Y:S05]  /*9430*/  BRA `(.L_x_242) ;  /* 0xfffffff4000c7947 */ /* 0x000fea000383ffff */
.L_x_208:
[----:B0-----:R0:W1:Y:S02]  /*9440*/  SYNCS.PHASECHK.TRANS64.TRYWAIT P0, [R6+URZ], R3 ;  /* 0x00000003060075a7 */ /* 0x001064000800017f */
[----:B-1----:R-:W-:Y:S05]  /*9450*/  @!P0 NANOSLEEP.SYNCS 0x989680 ;  /* 0x009896800000895d */ /* 0x002fea0003900000 */
[----:B------:R-:W1:Y:S02]  /*9460*/  @!P0 SYNCS.PHASECHK.TRANS64 P0, [R6+URZ], R3 ;  /* 0x00000003060085a7 */ /* 0x000e64000800007f */
[----:B-1----:R-:W-:Y:S05]  /*9470*/  @!P0 BRA `(.L_x_208) ;  /* 0xfffffffc00f08947 */ /* 0x002fea000383ffff */
[----:B------:R-:W-:Y:S05]  /*9480*/  BRA `(.L_x_243) ;  /* 0xfffffff4001c7947 */ /* 0x000fea000383ffff */
.L_x_209:
[----:B0-----:R0:W1:Y:S02]  /*9490*/  SYNCS.PHASECHK.TRANS64.TRYWAIT P0, [R7+URZ], R4 ;  /* 0x00000004070075a7 */ /* 0x001064000800017f */
[----:B-1----:R-:W-:Y:S05]  /*94a0*/  @!P0 NANOSLEEP.SYNCS 0x989680 ;  /* 0x009896800000895d */ /* 0x002fea0003900000 */
[----:B------:R-:W1:Y:S02]  /*94b0*/  @!P0 SYNCS.PHASECHK.TRANS64 P0, [R7+URZ], R4 ;  /* 0x00000004070085a7 */ /* 0x000e64000800007f */
[----:B-1----:R-:W-:Y:S05]  /*94c0*/  @!P0 BRA `(.L_x_209) ;  /* 0xfffffffc00f08947 */ /* 0x002fea000383ffff */
[----:B------:R-:W-:Y:S05]  /*94d0*/  BRA `(.L_x_244) ;  /* 0xfffffff4002c7947 */ /* 0x000fea000383ffff */
.L_x_210:
[----:B0-----:R0:W1:Y:S02]  /*94e0*/  SYNCS.PHASECHK.TRANS64.TRYWAIT P0, [R6+URZ], R3 ;  /* 0x00000003060075a7 */ /* 0x001064000800017f */
[----:B-1----:R-:W-:Y:S05]  /*94f0*/  @!P0 NANOSLEEP.SYNCS 0x989680 ;  /* 0x009896800000895d */ /* 0x002fea0003900000 */
[----:B------:R-:W1:Y:S02]  /*9500*/  @!P0 SYNCS.PHASECHK.TRANS64 P0, [R6+URZ], R3 ;  /* 0x00000003060085a7 */ /* 0x000e64000800007f */
[----:B-1----:R-:W-:Y:S05]  /*9510*/  @!P0 BRA `(.L_x_210) ;  /* 0xfffffffc00f08947 */ /* 0x002fea000383ffff */
[----:B------:R-:W-:Y:S05]  /*9520*/  BRA `(.L_x_245) ;  /* 0xfffffff4003c7947 */ /* 0x000fea000383ffff */
.L_x_211:
[----:B-1----:R1:W2:Y:S02]  /*9530*/  SYNCS.PHASECHK.TRANS64.TRYWAIT P0, [R7+URZ], R4 ;  /* 0x00000004070075a7 */ /* 0x0022a4000800017f */
[----:B--2---:R-:W-:Y:S05]  /*9540*/  @!P0 NANOSLEEP.SYNCS 0x989680 ;  /* 0x009896800000895d */ /* 0x004fea0003900000 */
[----:B------:R-:W2:Y:S02]  /*9550*/  @!P0 SYNCS.PHASECHK.TRANS64 P0, [R7+URZ], R4 ;  /* 0x00000004070085a7 */ /* 0x000ea4000800007f */
[----:B--2---:R-:W-:Y:S05]  /*9560*/  @!P0 BRA `(.L_x_211) ;  /* 0xfffffffc00f08947 */ /* 0x004fea000383ffff */
[----:B------:R-:W-:Y:S05]  /*9570*/  BRA `(.L_x_246) ;  /* 0xfffffff400447947 */ /* 0x000fea000383ffff */
.L_x_247:
[----:B------:R-:W-:-:S00]  /*9580*/  BRA `(.L_x_247) ;  /* 0xfffffffc00fc7947 */ /* 0x000fc0000383ffff */
[----:B------:R-:W-:-:S00]  /*9590*/  NOP ;  /* 0x0000000000007918 */ /* 0x000fc00000000000 */
        /* <DEDUP_REMOVED lines=14> */
.L_x_248:


//--------------------- .nv.global.init           --------------------------
	.section	.nv.global.init,"aw",@progbits
.nv.global.init:
	.type		$str$22,@object
	.size		$str$22,($str$23 - $str$22)
$str$22:
        /*0000*/ 	.byte	0x6b, 0x5f, 0x74, 0x69, 0x6c, 0x65, 0x5f, 0x63, 0x6f, 0x75, 0x6e, 0x74, 0x20, 0x3e, 0x3d, 0x20
        /*0010*/ 	.byte	0x31, 0x00
	.type		$str$23,@object
	.size		$str$23,(__unnamed_1 - $str$23)
$str$23:
        /*0012*/ 	.byte	0x2f, 0x74, 0x6d, 0x70, 0x2f, 0x63, 0x75, 0x74, 0x6c, 0x61, 0x73, 0x73, 0x5f, 0x73, 0x77, 0x65
        /*0022*/ 	.byte	0x65, 0x70, 0x5f, 0x73, 0x72, 0x63, 0x2f, 0x69, 0x6e, 0x63, 0x6c, 0x75, 0x64, 0x65, 0x2f, 0x63
        /*0032*/ 	.byte	0x75, 0x74, 0x6c, 0x61, 0x73, 0x73, 0x2f, 0x67, 0x65, 0x6d, 0x6d, 0x2f, 0x63, 0x6f, 0x6c, 0x6c
        /*0042*/ 	.byte	0x65, 0x63, 0x74, 0x69, 0x76, 0x65, 0x2f, 0x73, 0x6d, 0x39, 0x30, 0x5f, 0x6d, 0x6d, 0x61, 0x5f
        /*0052*/ 	.byte	0x74, 0x6d, 0x61, 0x5f, 0x67, 0x6d, 0x6d, 0x61, 0x5f, 0x73, 0x73, 0x5f, 0x77, 0x61, 0x72, 0x70
        /*0062*/ 	.byte	0x73, 0x70, 0x65, 0x63, 0x69, 0x61, 0x6c, 0x69, 0x7a, 0x65, 0x64, 0x2e, 0x68, 0x70, 0x70, 0x00
	.type		__unnamed_1,@object
	.size		__unnamed_1,(.L_0 - __unnamed_1)
__unnamed_1:
        /*0072*/ 	.byte	0x76, 0x6f, 0x69, 0x64, 0x20, 0x63, 0x75, 0x74, 0x6c, 0x61, 0x73, 0x73, 0x3a, 0x3a, 0x67, 0x65
        /* <DEDUP_REMOVED lines=180> */
        /*0bc2*/ 	.byte	0x74, 0x69, 0x74, 0x79, 0x5d, 0x00
.L_0:


//--------------------- .nv.shared._ZN7cutlass13device_kernelINS_4gemm6kernel13GemmUniversalIN4cute5tupleIJiiiiEEENS1_10collective13CollectiveMmaINS1_34MainloopSm90TmaGmmaWarpSpecializedILi28ENS5_IJNS4_1CILi2EEENSA_ILi1EEESC_EEENS1_35KernelTmaWarpSpecializedCooperativeEEENS5_IJNSA_ILi128EEESG_NSA_ILi16EEEEEENS_6half_tENS5_IJlSC_lEEESJ_SK_NS4_8TiledMMAINS4_8MMA_AtomIJNS4_4SM904GMMA26MMA_64x128x16_F32F16F16_SSILNSO_5MajorE0ELSQ_0ELNSO_7ScaleInE1ELSR_1EEEEEENS4_6LayoutISD_NS5_IJSC_NSA_ILi0EEESV_EEEEENS5_IJNS4_10UnderscoreESY_SY_EEEEENS4_13SM90_TMA_LOADENS4_14ComposedLayoutINS4_7SwizzleILi1ELi4ELi3EEENS4_18smem_ptr_flag_bitsILi16EEENSU_INS5_IJNSA_ILi8EEESH_EEENS5_IJSH_SC_EEEEEEEvNS4_8identityENS4_23SM90_TMA_LOAD_MULTICASTES1B_vS1C_EENS_8epilogue10collective6detail29Sm90TmaWarpSpecializedAdapterINS1G_15DefaultEpilogueISJ_SK_SK_NS1F_6thread17LinearCombinationISJ_Li1EffLNS1K_9ScaleType4KindE0ELNS_15FloatRoundStyleE2ESJ_EENS1_15EpilogueDefaultEEEEEvvEEEEvNT_6ParamsE --------------------------
	.section	.nv.shared._ZN7cutlass13device_kernelINS_4gemm6kernel13GemmUniversalIN4cute5tupleIJiiiiEEENS1_10collective13CollectiveMmaINS1_34MainloopSm90TmaGmmaWarpSpecializedILi28ENS5_IJNS4_1CILi2EEENSA_ILi1EEESC_EEENS1_35KernelTmaWarpSpecializedCooperativeEEENS5_IJNSA_ILi128EEESG_NSA_ILi16EEEEEENS_6half_tENS5_IJlSC_lEEESJ_SK_NS4_8TiledMMAINS4_8MMA_AtomIJNS4_4SM904GMMA26MMA_64x128x16_F32F16F16_SSILNSO_5MajorE0ELSQ_0ELNSO_7ScaleInE1ELSR_1EEEEEENS4_6LayoutISD_NS5_IJSC_NSA_ILi0EEESV_EEEEENS5_IJNS4_10UnderscoreESY_SY_EEEEENS4_13SM90_TMA_LOADENS4_14ComposedLayoutINS4_7SwizzleILi1ELi4ELi3EEENS4_18smem_ptr_flag_bitsILi16EEENSU_INS5_IJNSA_ILi8EEESH_EEENS5_IJSH_SC_EEEEEEEvNS4_8identityENS4_23SM90_TMA_LOAD_MULTICASTES1B_vS1C_EENS_8epilogue10collective6detail29Sm90TmaWarpSpecializedAdapterINS1G_15DefaultEpilogueISJ_SK_SK_NS1F_6thread17LinearCombinationISJ_Li1EffLNS1K_9ScaleType4KindE0ELNS_15FloatRoundStyleE2ESJ_EENS1_15EpilogueDefaultEEEEEvvEEEEvNT_6ParamsE,"aw",@nobits
	.sectionflags	@""
	.align	16
	.zero		1024


//--------------------- .nv.shared.reserved.0     --------------------------
	.section	.nv.shared.reserved.0,"aw",@nobits
	.weak		__nv_reservedSMEM_offset_0_alias
	.size		__nv_reservedSMEM_offset_0_alias, 0, 0
	.other		__nv_reservedSMEM_offset_0_alias,@"STO_CUDA_RESERVED_SHARED STV_DEFAULT"
__nv_reservedSMEM_offset_0_alias:
	.zero		0


//--------------------- .nv.global                --------------------------
	.section	.nv.global,"aw",@nobits
.nv.global:
	.type		_ZN40_INTERNAL_07b8ea0b_4_k_cu_b97c77b9_164084cute1_E,@object
	.size		_ZN40_INTERNAL_07b8ea0b_4_k_cu_b97c77b9_164084cute1_E,(_ZN40_INTERNAL_07b8ea0b_4_k_cu_b97c77b9_164084cuda3std3__45__cpo6cbeginE - _ZN40_INTERNAL_07b8ea0b_4_k_cu_b97c77b9_164084cute1_E)
_ZN40_INTERNAL_07b8ea0b_4_k_cu_b97c77b9_164084cute1_E:
	.zero		1
	.type		_ZN40_INTERNAL_07b8ea0b_4_k_cu_b97c77b9_164084cuda3std3__45__cpo6cbeginE,@object
	.size		_ZN40_INTERNAL_07b8ea0b_4_k_cu_b97c77b9_164084cuda3std3__45__cpo6cbeginE,(_ZN40_INTERNAL_07b8ea0b_4_k_cu_b97c77b9_164084cuda3std3__48in_placeE - _ZN40_INTERNAL_07b8ea0b_4_k_cu_b97c77b9_164084cuda3std3__45__cpo6cbeginE)
_ZN40_INTERNAL_07b8ea0b_4_k_cu_b97c77b9_164084cuda3std3__45__cpo6cbeginE:
	.zero		1
	.type		_ZN40_INTERNAL_07b8ea0b_4_k_cu_b97c77b9_164084cuda3std3__48in_placeE,@object
	.size		_ZN40_INTERNAL_07b8ea0b_4_k_cu_b97c77b9_164084cuda3std3__48in_placeE,(_ZN40_INTERNAL_07b8ea0b_4_k_cu_b97c77b9_164084cuda3std6ranges3__45__cpo9iter_moveE - _ZN40_INTERNAL_07b8ea0b_4_k_cu_b97c77b9_164084cuda3std3__48in_placeE)
_ZN40_INTERNAL_07b8ea0b_4_k_cu_b97c77b9_164084cuda3std3__48in_placeE:
	.zero		1
	.type		_ZN40_INTERNAL_07b8ea0b_4_k_cu_b97c77b9_164084cuda3std6ranges3__45__cpo9iter_moveE,@object
	.size		_ZN40_INTERNAL_07b8ea0b_4_k_cu_b97c77b9_164084cuda3std6ranges3__45__cpo9iter_moveE,(_ZN40_INTERNAL_07b8ea0b_4_k_cu_b97c77b9_164084cuda3std3__45__cpo5beginE - _ZN40_INTERNAL_07b8ea0b_4_k_cu_b97c77b9_164084cuda3std6ranges3__45__cpo9iter_moveE)
_ZN40_INTERNAL_07b8ea0b_4_k_cu_b97c77b9_164084cuda3std6ranges3__45__cpo9iter_moveE:
	.zero		1
	.type		_ZN40_INTERNAL_07b8ea0b_4_k_cu_b97c77b9_164084cuda3std3__45__cpo5beginE,@object
	.size		_ZN40_INTERNAL_07b8ea0b_4_k_cu_b97c77b9_164084cuda3std3__45__cpo5beginE,(_ZN40_INTERNAL_07b8ea0b_4_k_cu_b97c77b9_164084cuda3std3__442_GLOBAL__N__07b8ea0b_4_k_cu_b97c77b9_164086ignoreE - _ZN40_INTERNAL_07b8ea0b_4_k_cu_b97c77b9_164084cuda3std3__45__cpo5beginE)
_ZN40_INTERNAL_07b8ea0b_4_k_cu_b97c77b9_164084cuda3std3__45__cpo5beginE:
	.zero		1
	.type		_ZN40_INTERNAL_07b8ea0b_4_k_cu_b97c77b9_164084cuda3std3__442_GLOBAL__N__07b8ea0b_4_k_cu_b97c77b9_164086ignoreE,@object
	.size		_ZN40_INTERNAL_07b8ea0b_4_k_cu_b97c77b9_164084cuda3std3__442_GLOBAL__N__07b8ea0b_4_k_cu_b97c77b9_164086ignoreE,(_ZN40_INTERNAL_07b8ea0b_4_k_cu_b97c77b9_164084cute7productE - _ZN40_INTERNAL_07b8ea0b_4_k_cu_b97c77b9_164084cuda3std3__442_GLOBAL__N__07b8ea0b_4_k_cu_b97c77b9_164086ignoreE)
_ZN40_INTERNAL_07b8ea0b_4_k_cu_b97c77b9_164084cuda3std3__442_GLOBAL__N__07b8ea0b_4_k_cu_b97c77b9_164086ignoreE:
	.zero		1
	.type		_ZN40_INTERNAL_07b8ea0b_4_k_cu_b97c77b9_164084cute7productE,@object
	.size		_ZN40_INTERNAL_07b8ea0b_4_k_cu_b97c77b9_164084cute7productE,(_ZN40_INTERNAL_07b8ea0b_4_k_cu_b97c77b9_164084cuda3std3__45__cpo3endE - _ZN40_INTERNAL_07b8ea0b_4_k_cu_b97c77b9_164084cute7productE)
_ZN40_INTERNAL_07b8ea0b_4_k_cu_b97c77b9_164084cute7productE:
	.zero		1
	.type		_ZN40_INTERNAL_07b8ea0b_4_k_cu_b97c77b9_164084cuda3std3__45__cpo3endE,@object
	.size		_ZN40_INTERNAL_07b8ea0b_4_k_cu_b97c77b9_164084cuda3std3__45__cpo3endE,(_ZN40_INTERNAL_07b8ea0b_4_k_cu_b97c77b9_164084cuda3std3__419piecewise_constructE - _ZN40_INTERNAL_07b8ea0b_4_k_cu_b97c77b9_164084cuda3std3__45__cpo3endE)
_ZN40_INTERNAL_07b8ea0b_4_k_cu_b97c77b9_164084cuda3std3__45__cpo3endE:
	.zero		1
	.type		_ZN40_INTERNAL_07b8ea0b_4_k_cu_b97c77b9_164084cuda3std3__419piecewise_constructE,@object
	.size		_ZN40_INTERNAL_07b8ea0b_4_k_cu_b97c77b9_164084cuda3std3__419piecewise_constructE,(_ZN40_INTERNAL_07b8ea0b_4_k_cu_b97c77b9_164084cuda3std3__45__cpo4cendE - _ZN40_INTERNAL_07b8ea0b_4_k_cu_b97c77b9_164084cuda3std3__419piecewise_constructE)
_ZN40_INTERNAL_07b8ea0b_4_k_cu_b97c77b9_164084cuda3std3__419piecewise_constructE:
	.zero		1
	.type		_ZN40_INTERNAL_07b8ea0b_4_k_cu_b97c77b9_164084cuda3std3__45__cpo4cendE,@object
	.size		_ZN40_INTERNAL_07b8ea0b_4_k_cu_b97c77b9_164084cuda3std3__45__cpo4cendE,(_ZN40_INTERNAL_07b8ea0b_4_k_cu_b97c77b9_164084cuda3std6ranges3__45__cpo4swapE - _ZN40_INTERNAL_07b8ea0b_4_k_cu_b97c77b9_164084cuda3std3__45__cpo4cendE)
_ZN40_INTERNAL_07b8ea0b_4_k_cu_b97c77b9_164084cuda3std3__45__cpo4cendE:
	.zero		1
	.type		_ZN40_INTERNAL_07b8ea0b_4_k_cu_b97c77b9_164084cuda3std6ranges3__45__cpo4swapE,@object
	.size		_ZN40_INTERNAL_07b8ea0b_4_k_cu_b97c77b9_164084cuda3std6ranges3__45__cpo4swapE,(.L_8 - _ZN40_INTERNAL_07b8ea0b_4_k_cu_b97c77b9_164084cuda3std6ranges3__45__cpo4swapE)
_ZN40_INTERNAL_07b8ea0b_4_k_cu_b97c77b9_164084cuda3std6ranges3__45__cpo4swapE:
	.zero		1
.L_8:


//--------------------- .nv.constant0._ZN7cutlass13device_kernelINS_4gemm6kernel13GemmUniversalIN4cute5tupleIJiiiiEEENS1_10collective13CollectiveMmaINS1_34MainloopSm90TmaGmmaWarpSpecializedILi28ENS5_IJNS4_1CILi2EEENSA_ILi1EEESC_EEENS1_35KernelTmaWarpSpecializedCooperativeEEENS5_IJNSA_ILi128EEESG_NSA_ILi16EEEEEENS_6half_tENS5_IJlSC_lEEESJ_SK_NS4_8TiledMMAINS4_8MMA_AtomIJNS4_4SM904GMMA26MMA_64x128x16_F32F16F16_SSILNSO_5MajorE0ELSQ_0ELNSO_7ScaleInE1ELSR_1EEEEEENS4_6LayoutISD_NS5_IJSC_NSA_ILi0EEESV_EEEEENS5_IJNS4_10UnderscoreESY_SY_EEEEENS4_13SM90_TMA_LOADENS4_14ComposedLayoutINS4_7SwizzleILi1ELi4ELi3EEENS4_18smem_ptr_flag_bitsILi16EEENSU_INS5_IJNSA_ILi8EEESH_EEENS5_IJSH_SC_EEEEEEEvNS4_8identityENS4_23SM90_TMA_LOAD_MULTICASTES1B_vS1C_EENS_8epilogue10collective6detail29Sm90TmaWarpSpecializedAdapterINS1G_15DefaultEpilogueISJ_SK_SK_NS1F_6thread17LinearCombinationISJ_Li1EffLNS1K_9ScaleType4KindE0ELNS_15FloatRoundStyleE2ESJ_EENS1_15EpilogueDefaultEEEEEvvEEEEvNT_6ParamsE --------------------------
	.section	.nv.constant0._ZN7cutlass13device_kernelINS_4gemm6kernel13GemmUniversalIN4cute5tupleIJiiiiEEENS1_10collective13CollectiveMmaINS1_34MainloopSm90TmaGmmaWarpSpecializedILi28ENS5_IJNS4_1CILi2EEENSA_ILi1EEESC_EEENS1_35KernelTmaWarpSpecializedCooperativeEEENS5_IJNSA_ILi128EEESG_NSA_ILi16EEEEEENS_6half_tENS5_IJlSC_lEEESJ_SK_NS4_8TiledMMAINS4_8MMA_AtomIJNS4_4SM904GMMA26MMA_64x128x16_F32F16F16_SSILNSO_5MajorE0ELSQ_0ELNSO_7ScaleInE1ELSR_1EEEEEENS4_6LayoutISD_NS5_IJSC_NSA_ILi0EEESV_EEEEENS5_IJNS4_10UnderscoreESY_SY_EEEEENS4_13SM90_TMA_LOADENS4_14ComposedLayoutINS4_7SwizzleILi1ELi4ELi3EEENS4_18smem_ptr_flag_bitsILi16EEENSU_INS5_IJNSA_ILi8EEESH_EEENS5_IJSH_SC_EEEEEEEvNS4_8identityENS4_23SM90_TMA_LOAD_MULTICASTES1B_vS1C_EENS_8epilogue10collective6detail29Sm90TmaWarpSpecializedAdapterINS1G_15DefaultEpilogueISJ_SK_SK_NS1F_6thread17LinearCombinationISJ_Li1EffLNS1K_9ScaleType4KindE0ELNS_15FloatRoundStyleE2ESJ_EENS1_15EpilogueDefaultEEEEEvvEEEEvNT_6ParamsE,"a",@progbits
	.sectionflags	@""
	.align	4
.nv.constant0._ZN7cutlass13device_kernelINS_4gemm6kernel13GemmUniversalIN4cute5tupleIJiiiiEEENS1_10collective13CollectiveMmaINS1_34MainloopSm90TmaGmmaWarpSpecializedILi28ENS5_IJNS4_1CILi2EEENSA_ILi1EEESC_EEENS1_35KernelTmaWarpSpecializedCooperativeEEENS5_IJNSA_ILi128EEESG_NSA_ILi16EEEEEENS_6half_tENS5_IJlSC_lEEESJ_SK_NS4_8TiledMMAINS4_8MMA_AtomIJNS4_4SM904GMMA26MMA_64x128x16_F32F16F16_SSILNSO_5MajorE0ELSQ_0ELNSO_7ScaleInE1ELSR_1EEEEEENS4_6LayoutISD_NS5_IJSC_NSA_ILi0EEESV_EEEEENS5_IJNS4_10UnderscoreESY_SY_EEEEENS4_13SM90_TMA_LOADENS4_14ComposedLayoutINS4_7SwizzleILi1ELi4ELi3EEENS4_18smem_ptr_flag_bitsILi16EEENSU_INS5_IJNSA_ILi8EEESH_EEENS5_IJSH_SC_EEEEEEEvNS4_8identityENS4_23SM90_TMA_LOAD_MULTICASTES1B_vS1C_EENS_8epilogue10collective6detail29Sm90TmaWarpSpecializedAdapterINS1G_15DefaultEpilogueISJ_SK_SK_NS1F_6thread17LinearCombinationISJ_Li1EffLNS1K_9ScaleType4KindE0ELNS_15FloatRoundStyleE2ESJ_EENS1_15EpilogueDefaultEEEEEvvEEEEvNT_6ParamsE:
	.zero		1664


//--------------------- SYMBOLS --------------------------

	.type		.nv.reservedSmem.offset0,@object
	.size		.nv.reservedSmem.offset0,0x4
	.type		__assertfail,@function
